	.headerflags	@"EF_CUDA_TEXMODE_UNIFIED EF_CUDA_64BIT_ADDRESS EF_CUDA_SM86 EF_CUDA_VIRTUAL_SM(EF_CUDA_SM86)"
	.elftype	@"ET_REL"


//--------------------- .nv.info                  --------------------------
	.section	.nv.info,"",@"SHT_CUDA_INFO"
	.align	4


	//----- nvinfo : EIATTR_REGCOUNT
	.align		4
        /*0000*/ 	.byte	0x04, 0x2f
        /*0002*/ 	.short	(.L_25 - .L_24)
	.align		4
.L_24:
        /*0004*/ 	.word	index@(_Z9g_pre_fntPjS_jS_)
        /*0008*/ 	.word	0x00000018


	//----- nvinfo : EIATTR_MAX_STACK_SIZE
	.align		4
.L_25:
        /*000c*/ 	.byte	0x04, 0x23
        /*000e*/ 	.short	(.L_27 - .L_26)
	.align		4
.L_26:
        /*0010*/ 	.word	index@(_Z9g_pre_fntPjS_jS_)
        /*0014*/ 	.word	0x00000000


	//----- nvinfo : EIATTR_FRAME_SIZE
	.align		4
.L_27:
        /*0018*/ 	.byte	0x04, 0x11
        /*001a*/ 	.short	(.L_29 - .L_28)
	.align		4
.L_28:
        /*001c*/ 	.word	index@(_Z9g_pre_fntPjS_jS_)
        /*0020*/ 	.word	0x00000000


	//----- nvinfo : EIATTR_REGCOUNT
	.align		4
.L_29:
        /*0024*/ 	.byte	0x04, 0x2f
        /*0026*/ 	.short	(.L_31 - .L_30)
	.align		4
.L_30:
        /*0028*/ 	.word	index@(_Z7g_fnt_iPjjbS_)
        /*002c*/ 	.word	0x00000015


	//----- nvinfo : EIATTR_MAX_STACK_SIZE
	.align		4
.L_31:
        /*0030*/ 	.byte	0x04, 0x23
        /*0032*/ 	.short	(.L_33 - .L_32)
	.align		4
.L_32:
        /*0034*/ 	.word	index@(_Z7g_fnt_iPjjbS_)
        /*0038*/ 	.word	0x00000000


	//----- nvinfo : EIATTR_FRAME_SIZE
	.align		4
.L_33:
        /*003c*/ 	.byte	0x04, 0x11
        /*003e*/ 	.short	(.L_35 - .L_34)
	.align		4
.L_34:
        /*0040*/ 	.word	index@(_Z7g_fnt_iPjjbS_)
        /*0044*/ 	.word	0x00000000


	//----- nvinfo : EIATTR_REGCOUNT
	.align		4
.L_35:
        /*0048*/ 	.byte	0x04, 0x2f
        /*004a*/ 	.short	(.L_37 - .L_36)
	.align		4
.L_36:
        /*004c*/ 	.word	index@(_Z9g_end_fntPjjS_)
        /*0050*/ 	.word	0x00000010


	//----- nvinfo : EIATTR_MAX_STACK_SIZE
	.align		4
.L_37:
        /*0054*/ 	.byte	0x04, 0x23
        /*0056*/ 	.short	(.L_39 - .L_38)
	.align		4
.L_38:
        /*0058*/ 	.word	index@(_Z9g_end_fntPjjS_)
        /*005c*/ 	.word	0x00000000


	//----- nvinfo : EIATTR_FRAME_SIZE
	.align		4
.L_39:
        /*0060*/ 	.byte	0x04, 0x11
        /*0062*/ 	.short	(.L_41 - .L_40)
	.align		4
.L_40:
        /*0064*/ 	.word	index@(_Z9g_end_fntPjjS_)
        /*0068*/ 	.word	0x00000000


	//----- nvinfo : EIATTR_REGCOUNT
	.align		4
.L_41:
        /*006c*/ 	.byte	0x04, 0x2f
        /*006e*/ 	.short	(.L_43 - .L_42)
	.align		4
.L_42:
        /*0070*/ 	.word	index@(_Z6g_fillPjj)
        /*0074*/ 	.word	0x0000000a


	//----- nvinfo : EIATTR_MAX_STACK_SIZE
	.align		4
.L_43:
        /*0078*/ 	.byte	0x04, 0x23
        /*007a*/ 	.short	(.L_45 - .L_44)
	.align		4
.L_44:
        /*007c*/ 	.word	index@(_Z6g_fillPjj)
        /*0080*/ 	.word	0x00000000


	//----- nvinfo : EIATTR_FRAME_SIZE
	.align		4
.L_45:
        /*0084*/ 	.byte	0x04, 0x11
        /*0086*/ 	.short	(.L_47 - .L_46)
	.align		4
.L_46:
        /*0088*/ 	.word	index@(_Z6g_fillPjj)
        /*008c*/ 	.word	0x00000000


	//----- nvinfo : EIATTR_REGCOUNT
	.align		4
.L_47:
        /*0090*/ 	.byte	0x04, 0x2f
        /*0092*/ 	.short	(.L_49 - .L_48)
	.align		4
.L_48:
        /*0094*/ 	.word	index@(_Z14g_vector_mul_iPjS_S_)
        /*0098*/ 	.word	0x00000010


	//----- nvinfo : EIATTR_MAX_STACK_SIZE
	.align		4
.L_49:
        /*009c*/ 	.byte	0x04, 0x23
        /*009e*/ 	.short	(.L_51 - .L_50)
	.align		4
.L_50:
        /*00a0*/ 	.word	index@(_Z14g_vector_mul_iPjS_S_)
        /*00a4*/ 	.word	0x00000000


	//----- nvinfo : EIATTR_FRAME_SIZE
	.align		4
.L_51:
        /*00a8*/ 	.byte	0x04, 0x11
        /*00aa*/ 	.short	(.L_53 - .L_52)
	.align		4
.L_52:
        /*00ac*/ 	.word	index@(_Z14g_vector_mul_iPjS_S_)
        /*00b0*/ 	.word	0x00000000


	//----- nvinfo : EIATTR_REGCOUNT
	.align		4
.L_53:
        /*00b4*/ 	.byte	0x04, 0x2f
        /*00b6*/ 	.short	(.L_55 - .L_54)
	.align		4
.L_54:
        /*00b8*/ 	.word	index@(_Z12g_poly_derivPjS_)
        /*00bc*/ 	.word	0x00000010


	//----- nvinfo : EIATTR_MAX_STACK_SIZE
	.align		4
.L_55:
        /*00c0*/ 	.byte	0x04, 0x23
        /*00c2*/ 	.short	(.L_57 - .L_56)
	.align		4
.L_56:
        /*00c4*/ 	.word	index@(_Z12g_poly_derivPjS_)
        /*00c8*/ 	.word	0x00000000


	//----- nvinfo : EIATTR_FRAME_SIZE
	.align		4
.L_57:
        /*00cc*/ 	.byte	0x04, 0x11
        /*00ce*/ 	.short	(.L_59 - .L_58)
	.align		4
.L_58:
        /*00d0*/ 	.word	index@(_Z12g_poly_derivPjS_)
        /*00d4*/ 	.word	0x00000000


	//----- nvinfo : EIATTR_REGCOUNT
	.align		4
.L_59:
        /*00d8*/ 	.byte	0x04, 0x2f
        /*00da*/ 	.short	(.L_61 - .L_60)
	.align		4
.L_60:
        /*00dc*/ 	.word	index@(_Z17g_build_product_iPjS_S_jS_S_S_)
        /*00e0*/ 	.word	0x00000032


	//----- nvinfo : EIATTR_MAX_STACK_SIZE
	.align		4
.L_61:
        /*00e4*/ 	.byte	0x04, 0x23
        /*00e6*/ 	.short	(.L_63 - .L_62)
	.align		4
.L_62:
        /*00e8*/ 	.word	index@(_Z17g_build_product_iPjS_S_jS_S_S_)
        /*00ec*/ 	.word	0x00000000


	//----- nvinfo : EIATTR_FRAME_SIZE
	.align		4
.L_63:
        /*00f0*/ 	.byte	0x04, 0x11
        /*00f2*/ 	.short	(.L_65 - .L_64)
	.align		4
.L_64:
        /*00f4*/ 	.word	index@(_Z17g_build_product_iPjS_S_jS_S_S_)
        /*00f8*/ 	.word	0x00000008


	//----- nvinfo : EIATTR_REGCOUNT
	.align		4
.L_65:
        /*00fc*/ 	.byte	0x04, 0x2f
        /*00fe*/ 	.short	(.L_67 - .L_66)
	.align		4
.L_66:
        /*0100*/ 	.word	index@(_Z10g_build_n1PjS_S_S_S_)
        /*0104*/ 	.word	0x00000014


	//----- nvinfo : EIATTR_MAX_STACK_SIZE
	.align		4
.L_67:
        /*0108*/ 	.byte	0x04, 0x23
        /*010a*/ 	.short	(.L_69 - .L_68)
	.align		4
.L_68:
        /*010c*/ 	.word	index@(_Z10g_build_n1PjS_S_S_S_)
        /*0110*/ 	.word	0x00000000


	//----- nvinfo : EIATTR_FRAME_SIZE
	.align		4
.L_69:
        /*0114*/ 	.byte	0x04, 0x11
        /*0116*/ 	.short	(.L_71 - .L_70)
	.align		4
.L_70:
        /*0118*/ 	.word	index@(_Z10g_build_n1PjS_S_S_S_)
        /*011c*/ 	.word	0x00000000


	//----- nvinfo : EIATTR_REGCOUNT
	.align		4
.L_71:
        /*0120*/ 	.byte	0x04, 0x2f
        /*0122*/ 	.short	(.L_73 - .L_72)
	.align		4
.L_72:
        /*0124*/ 	.word	index@(_Z10g_build_n2PjS_S_)
        /*0128*/ 	.word	0x00000016


	//----- nvinfo : EIATTR_MAX_STACK_SIZE
	.align		4
.L_73:
        /*012c*/ 	.byte	0x04, 0x23
        /*012e*/ 	.short	(.L_75 - .L_74)
	.align		4
.L_74:
        /*0130*/ 	.word	index@(_Z10g_build_n2PjS_S_)
        /*0134*/ 	.word	0x00000000


	//----- nvinfo : EIATTR_FRAME_SIZE
	.align		4
.L_75:
        /*0138*/ 	.byte	0x04, 0x11
        /*013a*/ 	.short	(.L_77 - .L_76)
	.align		4
.L_76:
        /*013c*/ 	.word	index@(_Z10g_build_n2PjS_S_)
        /*0140*/ 	.word	0x00000000


	//----- nvinfo : EIATTR_REGCOUNT
	.align		4
.L_77:
        /*0144*/ 	.byte	0x04, 0x2f
        /*0146*/ 	.short	(.L_79 - .L_78)
	.align		4
.L_78:
        /*0148*/ 	.word	index@(_Z10g_build_n3PjS_)
        /*014c*/ 	.word	0x00000018


	//----- nvinfo : EIATTR_MAX_STACK_SIZE
	.align		4
.L_79:
        /*0150*/ 	.byte	0x04, 0x23
        /*0152*/ 	.short	(.L_81 - .L_80)
	.align		4
.L_80:
        /*0154*/ 	.word	index@(_Z10g_build_n3PjS_)
        /*0158*/ 	.word	0x00000000


	//----- nvinfo : EIATTR_FRAME_SIZE
	.align		4
.L_81:
        /*015c*/ 	.byte	0x04, 0x11
        /*015e*/ 	.short	(.L_83 - .L_82)
	.align		4
.L_82:
        /*0160*/ 	.word	index@(_Z10g_build_n3PjS_)
        /*0164*/ 	.word	0x00000000
.L_83:


//--------------------- .nv.info._Z10g_build_n3PjS_ --------------------------
	.section	.nv.info._Z10g_build_n3PjS_,"",@"SHT_CUDA_INFO"
	.align	4


	//----- nvinfo : EIATTR_CUDA_API_VERSION
	.align		4
        /*0000*/ 	.byte	0x04, 0x37
        /*0002*/ 	.short	(.L_85 - .L_84)
.L_84:
        /*0004*/ 	.word	0x00000076


	//----- nvinfo : EIATTR_SW2861232_WAR
	.align		4
.L_85:
        /*0008*/ 	.byte	0x01, 0x35
	.zero		2


	//----- nvinfo : EIATTR_PARAM_CBANK
	.align		4
        /*000c*/ 	.byte	0x04, 0x0a
        /*000e*/ 	.short	(.L_87 - .L_86)
	.align		4
.L_86:
        /*0010*/ 	.word	index@(.nv.constant0._Z10g_build_n3PjS_)
        /*0014*/ 	.short	0x0160
        /*0016*/ 	.short	0x0010


	//----- nvinfo : EIATTR_CBANK_PARAM_SIZE
	.align		4
.L_87:
        /*0018*/ 	.byte	0x03, 0x19
        /*001a*/ 	.short	0x0010


	//----- nvinfo : EIATTR_KPARAM_INFO
	.align		4
        /*001c*/ 	.byte	0x04, 0x17
        /*001e*/ 	.short	(.L_89 - .L_88)
.L_88:
        /*0020*/ 	.word	0x00000000
        /*0024*/ 	.short	0x0001
        /*0026*/ 	.short	0x0008
        /*0028*/ 	.byte	0x00, 0xf0, 0x21, 0x00


	//----- nvinfo : EIATTR_KPARAM_INFO
	.align		4
.L_89:
        /*002c*/ 	.byte	0x04, 0x17
        /*002e*/ 	.short	(.L_91 - .L_90)
.L_90:
        /*0030*/ 	.word	0x00000000
        /*0034*/ 	.short	0x0000
        /*0036*/ 	.short	0x0000
        /*0038*/ 	.byte	0x00, 0xf0, 0x21, 0x00


	//----- nvinfo : EIATTR_MAXREG_COUNT
	.align		4
.L_91:
        /*003c*/ 	.byte	0x03, 0x1b
        /*003e*/ 	.short	0x00ff


	//----- nvinfo : EIATTR_EXTERNS
	.align		4
        /*0040*/ 	.byte	0x04, 0x0f
        /*0042*/ 	.short	(.L_93 - .L_92)


	//   ....[0]....
	.align		4
.L_92:
        /*0044*/ 	.word	index@(_Z9g_pre_fntPjS_jS_)


	//   ....[1]....
	.align		4
        /*0048*/ 	.word	index@(_Z7g_fnt_iPjjbS_)


	//   ....[2]....
	.align		4
        /*004c*/ 	.word	index@(_Z9g_end_fntPjjS_)


	//   ....[3]....
	.align		4
        /*0050*/ 	.word	index@(_Z6g_fillPjj)


	//   ....[4]....
	.align		4
        /*0054*/ 	.word	index@(_Z14g_vector_mul_iPjS_S_)


	//----- nvinfo : EIATTR_EXIT_INSTR_OFFSETS
	.align		4
.L_93:
        /*0058*/ 	.byte	0x04, 0x1c
        /*005a*/ 	.short	(.L_95 - .L_94)


	//   ....[0]....
.L_94:
        /*005c*/ 	.word	0x00000060


	//   ....[1]....
        /*0060*/ 	.word	0x00000140


	//   ....[2]....
        /*0064*/ 	.word	0x00000280
.L_95:


//--------------------- .nv.info._Z10g_build_n2PjS_S_ --------------------------
	.section	.nv.info._Z10g_build_n2PjS_S_,"",@"SHT_CUDA_INFO"
	.align	4


	//----- nvinfo : EIATTR_CUDA_API_VERSION
	.align		4
        /*0000*/ 	.byte	0x04, 0x37
        /*0002*/ 	.short	(.L_97 - .L_96)
.L_96:
        /*0004*/ 	.word	0x00000076


	//----- nvinfo : EIATTR_SW2861232_WAR
	.align		4
.L_97:
        /*0008*/ 	.byte	0x01, 0x35
	.zero		2


	//----- nvinfo : EIATTR_PARAM_CBANK
	.align		4
        /*000c*/ 	.byte	0x04, 0x0a
        /*000e*/ 	.short	(.L_99 - .L_98)
	.align		4
.L_98:
        /*0010*/ 	.word	index@(.nv.constant0._Z10g_build_n2PjS_S_)
        /*0014*/ 	.short	0x0160
        /*0016*/ 	.short	0x0018


	//----- nvinfo : EIATTR_CBANK_PARAM_SIZE
	.align		4
.L_99:
        /*0018*/ 	.byte	0x03, 0x19
        /*001a*/ 	.short	0x0018


	//----- nvinfo : EIATTR_KPARAM_INFO
	.align		4
        /*001c*/ 	.byte	0x04, 0x17
        /*001e*/ 	.short	(.L_101 - .L_100)
.L_100:
        /*0020*/ 	.word	0x00000000
        /*0024*/ 	.short	0x0002
        /*0026*/ 	.short	0x0010
        /*0028*/ 	.byte	0x00, 0xf0, 0x21, 0x00


	//----- nvinfo : EIATTR_KPARAM_INFO
	.align		4
.L_101:
        /*002c*/ 	.byte	0x04, 0x17
        /*002e*/ 	.short	(.L_103 - .L_102)
.L_102:
        /*0030*/ 	.word	0x00000000
        /*0034*/ 	.short	0x0001
        /*0036*/ 	.short	0x0008
        /*0038*/ 	.byte	0x00, 0xf0, 0x21, 0x00


	//----- nvinfo : EIATTR_KPARAM_INFO
	.align		4
.L_103:
        /*003c*/ 	.byte	0x04, 0x17
        /*003e*/ 	.short	(.L_105 - .L_104)
.L_104:
        /*0040*/ 	.word	0x00000000
        /*0044*/ 	.short	0x0000
        /*0046*/ 	.short	0x0000
        /*0048*/ 	.byte	0x00, 0xf0, 0x21, 0x00


	//----- nvinfo : EIATTR_MAXREG_COUNT
	.align		4
.L_105:
        /*004c*/ 	.byte	0x03, 0x1b
        /*004e*/ 	.short	0x00ff


	//----- nvinfo : EIATTR_EXIT_INSTR_OFFSETS
	.align		4
        /*0050*/ 	.byte	0x04, 0x1c
        /*0052*/ 	.short	(.L_107 - .L_106)


	//   ....[0]....
.L_106:
        /*0054*/ 	.word	0x00000060


	//   ....[1]....
        /*0058*/ 	.word	0x00000120


	//   ....[2]....
        /*005c*/ 	.word	0x000001f0
.L_107:


//--------------------- .nv.info._Z10g_build_n1PjS_S_S_S_ --------------------------
	.section	.nv.info._Z10g_build_n1PjS_S_S_S_,"",@"SHT_CUDA_INFO"
	.align	4


	//----- nvinfo : EIATTR_CUDA_API_VERSION
	.align		4
        /*0000*/ 	.byte	0x04, 0x37
        /*0002*/ 	.short	(.L_109 - .L_108)
.L_108:
        /*0004*/ 	.word	0x00000076


	//----- nvinfo : EIATTR_SW2861232_WAR
	.align		4
.L_109:
        /*0008*/ 	.byte	0x01, 0x35
	.zero		2


	//----- nvinfo : EIATTR_PARAM_CBANK
	.align		4
        /*000c*/ 	.byte	0x04, 0x0a
        /*000e*/ 	.short	(.L_111 - .L_110)
	.align		4
.L_110:
        /*0010*/ 	.word	index@(.nv.constant0._Z10g_build_n1PjS_S_S_S_)
        /*0014*/ 	.short	0x0160
        /*0016*/ 	.short	0x0028


	//----- nvinfo : EIATTR_CBANK_PARAM_SIZE
	.align		4
.L_111:
        /*0018*/ 	.byte	0x03, 0x19
        /*001a*/ 	.short	0x0028


	//----- nvinfo : EIATTR_KPARAM_INFO
	.align		4
        /*001c*/ 	.byte	0x04, 0x17
        /*001e*/ 	.short	(.L_113 - .L_112)
.L_112:
        /*0020*/ 	.word	0x00000000
        /*0024*/ 	.short	0x0004
        /*0026*/ 	.short	0x0020
        /*0028*/ 	.byte	0x00, 0xf0, 0x21, 0x00


	//----- nvinfo : EIATTR_KPARAM_INFO
	.align		4
.L_113:
        /*002c*/ 	.byte	0x04, 0x17
        /*002e*/ 	.short	(.L_115 - .L_114)
.L_114:
        /*0030*/ 	.word	0x00000000
        /*0034*/ 	.short	0x0003
        /*0036*/ 	.short	0x0018
        /*0038*/ 	.byte	0x00, 0xf0, 0x21, 0x00


	//----- nvinfo : EIATTR_KPARAM_INFO
	.align		4
.L_115:
        /*003c*/ 	.byte	0x04, 0x17
        /*003e*/ 	.short	(.L_117 - .L_116)
.L_116:
        /*0040*/ 	.word	0x00000000
        /*0044*/ 	.short	0x0002
        /*0046*/ 	.short	0x0010
        /*0048*/ 	.byte	0x00, 0xf0, 0x21, 0x00


	//----- nvinfo : EIATTR_KPARAM_INFO
	.align		4
.L_117:
        /*004c*/ 	.byte	0x04, 0x17
        /*004e*/ 	.short	(.L_119 - .L_118)
.L_118:
        /*0050*/ 	.word	0x00000000
        /*0054*/ 	.short	0x0001
        /*0056*/ 	.short	0x0008
        /*0058*/ 	.byte	0x00, 0xf0, 0x21, 0x00


	//----- nvinfo : EIATTR_KPARAM_INFO
	.align		4
.L_119:
        /*005c*/ 	.byte	0x04, 0x17
        /*005e*/ 	.short	(.L_121 - .L_120)
.L_120:
        /*0060*/ 	.word	0x00000000
        /*0064*/ 	.short	0x0000
        /*0066*/ 	.short	0x0000
        /*0068*/ 	.byte	0x00, 0xf0, 0x21, 0x00


	//----- nvinfo : EIATTR_MAXREG_COUNT
	.align		4
.L_121:
        /*006c*/ 	.byte	0x03, 0x1b
        /*006e*/ 	.short	0x00ff


	//----- nvinfo : EIATTR_EXIT_INSTR_OFFSETS
	.align		4
        /*0070*/ 	.byte	0x04, 0x1c
        /*0072*/ 	.short	(.L_123 - .L_122)


	//   ....[0]....
.L_122:
        /*0074*/ 	.word	0x00000060


	//   ....[1]....
        /*0078*/ 	.word	0x000001e0


	//   ....[2]....
        /*007c*/ 	.word	0x00000490
.L_123:


//--------------------- .nv.info._Z17g_build_product_iPjS_S_jS_S_S_ --------------------------
	.section	.nv.info._Z17g_build_product_iPjS_S_jS_S_S_,"",@"SHT_CUDA_INFO"
	.align	4


	//----- nvinfo : EIATTR_CUDA_API_VERSION
	.align		4
        /*0000*/ 	.byte	0x04, 0x37
        /*0002*/ 	.short	(.L_125 - .L_124)
.L_124:
        /*0004*/ 	.word	0x00000076


	//----- nvinfo : EIATTR_SW2861232_WAR
	.align		4
.L_125:
        /*0008*/ 	.byte	0x01, 0x35
	.zero		2


	//----- nvinfo : EIATTR_PARAM_CBANK
	.align		4
        /*000c*/ 	.byte	0x04, 0x0a
        /*000e*/ 	.short	(.L_127 - .L_126)
	.align		4
.L_126:
        /*0010*/ 	.word	index@(.nv.constant0._Z17g_build_product_iPjS_S_jS_S_S_)
        /*0014*/ 	.short	0x0160
        /*0016*/ 	.short	0x0038


	//----- nvinfo : EIATTR_CBANK_PARAM_SIZE
	.align		4
.L_127:
        /*0018*/ 	.byte	0x03, 0x19
        /*001a*/ 	.short	0x0038


	//----- nvinfo : EIATTR_KPARAM_INFO
	.align		4
        /*001c*/ 	.byte	0x04, 0x17
        /*001e*/ 	.short	(.L_129 - .L_128)
.L_128:
        /*0020*/ 	.word	0x00000000
        /*0024*/ 	.short	0x0006
        /*0026*/ 	.short	0x0030
        /*0028*/ 	.byte	0x00, 0xf0, 0x21, 0x00


	//----- nvinfo : EIATTR_KPARAM_INFO
	.align		4
.L_129:
        /*002c*/ 	.byte	0x04, 0x17
        /*002e*/ 	.short	(.L_131 - .L_130)
.L_130:
        /*0030*/ 	.word	0x00000000
        /*0034*/ 	.short	0x0005
        /*0036*/ 	.short	0x0028
        /*0038*/ 	.byte	0x00, 0xf0, 0x21, 0x00


	//----- nvinfo : EIATTR_KPARAM_INFO
	.align		4
.L_131:
        /*003c*/ 	.byte	0x04, 0x17
        /*003e*/ 	.short	(.L_133 - .L_132)
.L_132:
        /*0040*/ 	.word	0x00000000
        /*0044*/ 	.short	0x0004
        /*0046*/ 	.short	0x0020
        /*0048*/ 	.byte	0x00, 0xf0, 0x21, 0x00


	//----- nvinfo : EIATTR_KPARAM_INFO
	.align		4
.L_133:
        /*004c*/ 	.byte	0x04, 0x17
        /*004e*/ 	.short	(.L_135 - .L_134)
.L_134:
        /*0050*/ 	.word	0x00000000
        /*0054*/ 	.short	0x0003
        /*0056*/ 	.short	0x0018
        /*0058*/ 	.byte	0x00, 0xf0, 0x11, 0x00


	//----- nvinfo : EIATTR_KPARAM_INFO
	.align		4
.L_135:
        /*005c*/ 	.byte	0x04, 0x17
        /*005e*/ 	.short	(.L_137 - .L_136)
.L_136:
        /*0060*/ 	.word	0x00000000
        /*0064*/ 	.short	0x0002
        /*0066*/ 	.short	0x0010
        /*0068*/ 	.byte	0x00, 0xf0, 0x21, 0x00


	//----- nvinfo : EIATTR_KPARAM_INFO
	.align		4
.L_137:
        /*006c*/ 	.byte	0x04, 0x17
        /*006e*/ 	.short	(.L_139 - .L_138)
.L_138:
        /*0070*/ 	.word	0x00000000
        /*0074*/ 	.short	0x0001
        /*0076*/ 	.short	0x0008
        /*0078*/ 	.byte	0x00, 0xf0, 0x21, 0x00


	//----- nvinfo : EIATTR_KPARAM_INFO
	.align		4
.L_139:
        /*007c*/ 	.byte	0x04, 0x17
        /*007e*/ 	.short	(.L_141 - .L_140)
.L_140:
        /*0080*/ 	.word	0x00000000
        /*0084*/ 	.short	0x0000
        /*0086*/ 	.short	0x0000
        /*0088*/ 	.byte	0x00, 0xf0, 0x21, 0x00


	//----- nvinfo : EIATTR_MAXREG_COUNT
	.align		4
.L_141:
        /*008c*/ 	.byte	0x03, 0x1b
        /*008e*/ 	.short	0x00ff


	//----- nvinfo : EIATTR_EXTERNS
	.align		4
        /*0090*/ 	.byte	0x04, 0x0f
        /*0092*/ 	.short	(.L_143 - .L_142)


	//   ....[0]....
	.align		4
.L_142:
        /*0094*/ 	.word	index@(cudaGetParameterBufferV2)


	//   ....[1]....
	.align		4
        /*0098*/ 	.word	index@(cudaLaunchDeviceV2)


	//   ....[2]....
	.align		4
        /*009c*/ 	.word	index@(cudaStreamCreateWithFlags)


	//   ....[3]....
	.align		4
        /*00a0*/ 	.word	index@(cudaStreamDestroy)


	//   ....[4]....
	.align		4
        /*00a4*/ 	.word	index@(_Z9g_pre_fntPjS_jS_)


	//   ....[5]....
	.align		4
        /*00a8*/ 	.word	index@(_Z7g_fnt_iPjjbS_)


	//   ....[6]....
	.align		4
        /*00ac*/ 	.word	index@(_Z9g_end_fntPjjS_)


	//   ....[7]....
	.align		4
        /*00b0*/ 	.word	index@(_Z6g_fillPjj)


	//   ....[8]....
	.align		4
        /*00b4*/ 	.word	index@(_Z14g_vector_mul_iPjS_S_)


	//----- nvinfo : EIATTR_EXIT_INSTR_OFFSETS
	.align		4
.L_143:
        /*00b8*/ 	.byte	0x04, 0x1c
        /*00ba*/ 	.short	(.L_145 - .L_144)


	//   ....[0]....
.L_144:
        /*00bc*/ 	.word	0x00000060


	//   ....[1]....
        /*00c0*/ 	.word	0x00005880


	//----- nvinfo : EIATTR_CRS_STACK_SIZE
	.align		4
.L_145:
        /*00c4*/ 	.byte	0x04, 0x1e
        /*00c6*/ 	.short	(.L_147 - .L_146)
.L_146:
        /*00c8*/ 	.word	0x00000000
.L_147:


//--------------------- .nv.info._Z12g_poly_derivPjS_ --------------------------
	.section	.nv.info._Z12g_poly_derivPjS_,"",@"SHT_CUDA_INFO"
	.align	4


	//----- nvinfo : EIATTR_CUDA_API_VERSION
	.align		4
        /*0000*/ 	.byte	0x04, 0x37
        /*0002*/ 	.short	(.L_149 - .L_148)
.L_148:
        /*0004*/ 	.word	0x00000076


	//----- nvinfo : EIATTR_SW2861232_WAR
	.align		4
.L_149:
        /*0008*/ 	.byte	0x01, 0x35
	.zero		2


	//----- nvinfo : EIATTR_PARAM_CBANK
	.align		4
        /*000c*/ 	.byte	0x04, 0x0a
        /*000e*/ 	.short	(.L_151 - .L_150)
	.align		4
.L_150:
        /*0010*/ 	.word	index@(.nv.constant0._Z12g_poly_derivPjS_)
        /*0014*/ 	.short	0x0160
        /*0016*/ 	.short	0x0010


	//----- nvinfo : EIATTR_CBANK_PARAM_SIZE
	.align		4
.L_151:
        /*0018*/ 	.byte	0x03, 0x19
        /*001a*/ 	.short	0x0010


	//----- nvinfo : EIATTR_KPARAM_INFO
	.align		4
        /*001c*/ 	.byte	0x04, 0x17
        /*001e*/ 	.short	(.L_153 - .L_152)
.L_152:
        /*0020*/ 	.word	0x00000000
        /*0024*/ 	.short	0x0001
        /*0026*/ 	.short	0x0008
        /*0028*/ 	.byte	0x00, 0xf0, 0x21, 0x00


	//----- nvinfo : EIATTR_KPARAM_INFO
	.align		4
.L_153:
        /*002c*/ 	.byte	0x04, 0x17
        /*002e*/ 	.short	(.L_155 - .L_154)
.L_154:
        /*0030*/ 	.word	0x00000000
        /*0034*/ 	.short	0x0000
        /*0036*/ 	.short	0x0000
        /*0038*/ 	.byte	0x00, 0xf0, 0x21, 0x00


	//----- nvinfo : EIATTR_MAXREG_COUNT
	.align		4
.L_155:
        /*003c*/ 	.byte	0x03, 0x1b
        /*003e*/ 	.short	0x00ff


	//----- nvinfo : EIATTR_EXIT_INSTR_OFFSETS
	.align		4
        /*0040*/ 	.byte	0x04, 0x1c
        /*0042*/ 	.short	(.L_157 - .L_156)


	//   ....[0]....
.L_156:
        /*0044*/ 	.word	0x00000060


	//   ....[1]....
        /*0048*/ 	.word	0x00000140


	//   ....[2]....
        /*004c*/ 	.word	0x000002d0
.L_157:


//--------------------- .nv.info._Z14g_vector_mul_iPjS_S_ --------------------------
	.section	.nv.info._Z14g_vector_mul_iPjS_S_,"",@"SHT_CUDA_INFO"
	.align	4


	//----- nvinfo : EIATTR_CUDA_API_VERSION
	.align		4
        /*0000*/ 	.byte	0x04, 0x37
        /*0002*/ 	.short	(.L_159 - .L_158)
.L_158:
        /*0004*/ 	.word	0x00000076


	//----- nvinfo : EIATTR_SW2861232_WAR
	.align		4
.L_159:
        /*0008*/ 	.byte	0x01, 0x35
	.zero		2


	//----- nvinfo : EIATTR_PARAM_CBANK
	.align		4
        /*000c*/ 	.byte	0x04, 0x0a
        /*000e*/ 	.short	(.L_161 - .L_160)
	.align		4
.L_160:
        /*0010*/ 	.word	index@(.nv.constant0._Z14g_vector_mul_iPjS_S_)
        /*0014*/ 	.short	0x0160
        /*0016*/ 	.short	0x0018


	//----- nvinfo : EIATTR_CBANK_PARAM_SIZE
	.align		4
.L_161:
        /*0018*/ 	.byte	0x03, 0x19
        /*001a*/ 	.short	0x0018


	//----- nvinfo : EIATTR_KPARAM_INFO
	.align		4
        /*001c*/ 	.byte	0x04, 0x17
        /*001e*/ 	.short	(.L_163 - .L_162)
.L_162:
        /*0020*/ 	.word	0x00000000
        /*0024*/ 	.short	0x0002
        /*0026*/ 	.short	0x0010
        /*0028*/ 	.byte	0x00, 0xf0, 0x21, 0x00


	//----- nvinfo : EIATTR_KPARAM_INFO
	.align		4
.L_163:
        /*002c*/ 	.byte	0x04, 0x17
        /*002e*/ 	.short	(.L_165 - .L_164)
.L_164:
        /*0030*/ 	.word	0x00000000
        /*0034*/ 	.short	0x0001
        /*0036*/ 	.short	0x0008
        /*0038*/ 	.byte	0x00, 0xf0, 0x21, 0x00


	//----- nvinfo : EIATTR_KPARAM_INFO
	.align		4
.L_165:
        /*003c*/ 	.byte	0x04, 0x17
        /*003e*/ 	.short	(.L_167 - .L_166)
.L_166:
        /*0040*/ 	.word	0x00000000
        /*0044*/ 	.short	0x0000
        /*0046*/ 	.short	0x0000
        /*0048*/ 	.byte	0x00, 0xf0, 0x21, 0x00


	//----- nvinfo : EIATTR_MAXREG_COUNT
	.align		4
.L_167:
        /*004c*/ 	.byte	0x03, 0x1b
        /*004e*/ 	.short	0x00ff


	//----- nvinfo : EIATTR_EXIT_INSTR_OFFSETS
	.align		4
        /*0050*/ 	.byte	0x04, 0x1c
        /*0052*/ 	.short	(.L_169 - .L_168)


	//   ....[0]....
.L_168:
        /*0054*/ 	.word	0x00000060


	//   ....[1]....
        /*0058*/ 	.word	0x000001a0


	//   ....[2]....
        /*005c*/ 	.word	0x00000610
.L_169:


//--------------------- .nv.info._Z6g_fillPjj     --------------------------
	.section	.nv.info._Z6g_fillPjj,"",@"SHT_CUDA_INFO"
	.align	4


	//----- nvinfo : EIATTR_CUDA_API_VERSION
	.align		4
        /*0000*/ 	.byte	0x04, 0x37
        /*0002*/ 	.short	(.L_171 - .L_170)
.L_170:
        /*0004*/ 	.word	0x00000076


	//----- nvinfo : EIATTR_SW2861232_WAR
	.align		4
.L_171:
        /*0008*/ 	.byte	0x01, 0x35
	.zero		2


	//----- nvinfo : EIATTR_PARAM_CBANK
	.align		4
        /*000c*/ 	.byte	0x04, 0x0a
        /*000e*/ 	.short	(.L_173 - .L_172)
	.align		4
.L_172:
        /*0010*/ 	.word	index@(.nv.constant0._Z6g_fillPjj)
        /*0014*/ 	.short	0x0160
        /*0016*/ 	.short	0x000c


	//----- nvinfo : EIATTR_CBANK_PARAM_SIZE
	.align		4
.L_173:
        /*0018*/ 	.byte	0x03, 0x19
        /*001a*/ 	.short	0x000c


	//----- nvinfo : EIATTR_KPARAM_INFO
	.align		4
        /*001c*/ 	.byte	0x04, 0x17
        /*001e*/ 	.short	(.L_175 - .L_174)
.L_174:
        /*0020*/ 	.word	0x00000000
        /*0024*/ 	.short	0x0001
        /*0026*/ 	.short	0x0008
        /*0028*/ 	.byte	0x00, 0xf0, 0x11, 0x00


	//----- nvinfo : EIATTR_KPARAM_INFO
	.align		4
.L_175:
        /*002c*/ 	.byte	0x04, 0x17
        /*002e*/ 	.short	(.L_177 - .L_176)
.L_176:
        /*0030*/ 	.word	0x00000000
        /*0034*/ 	.short	0x0000
        /*0036*/ 	.short	0x0000
        /*0038*/ 	.byte	0x00, 0xf0, 0x21, 0x00


	//----- nvinfo : EIATTR_MAXREG_COUNT
	.align		4
.L_177:
        /*003c*/ 	.byte	0x03, 0x1b
        /*003e*/ 	.short	0x00ff


	//----- nvinfo : EIATTR_EXIT_INSTR_OFFSETS
	.align		4
        /*0040*/ 	.byte	0x04, 0x1c
        /*0042*/ 	.short	(.L_179 - .L_178)


	//   ....[0]....
.L_178:
        /*0044*/ 	.word	0x00000060


	//   ....[1]....
        /*0048*/ 	.word	0x000000f0


	//   ....[2]....
        /*004c*/ 	.word	0x00000170
.L_179:


//--------------------- .nv.info._Z9g_end_fntPjjS_ --------------------------
	.section	.nv.info._Z9g_end_fntPjjS_,"",@"SHT_CUDA_INFO"
	.align	4


	//----- nvinfo : EIATTR_CUDA_API_VERSION
	.align		4
        /*0000*/ 	.byte	0x04, 0x37
        /*0002*/ 	.short	(.L_181 - .L_180)
.L_180:
        /*0004*/ 	.word	0x00000076


	//----- nvinfo : EIATTR_SW2861232_WAR
	.align		4
.L_181:
        /*0008*/ 	.byte	0x01, 0x35
	.zero		2


	//----- nvinfo : EIATTR_PARAM_CBANK
	.align		4
        /*000c*/ 	.byte	0x04, 0x0a
        /*000e*/ 	.short	(.L_183 - .L_182)
	.align		4
.L_182:
        /*0010*/ 	.word	index@(.nv.constant0._Z9g_end_fntPjjS_)
        /*0014*/ 	.short	0x0160
        /*0016*/ 	.short	0x0018


	//----- nvinfo : EIATTR_CBANK_PARAM_SIZE
	.align		4
.L_183:
        /*0018*/ 	.byte	0x03, 0x19
        /*001a*/ 	.short	0x0018


	//----- nvinfo : EIATTR_KPARAM_INFO
	.align		4
        /*001c*/ 	.byte	0x04, 0x17
        /*001e*/ 	.short	(.L_185 - .L_184)
.L_184:
        /*0020*/ 	.word	0x00000000
        /*0024*/ 	.short	0x0002
        /*0026*/ 	.short	0x0010
        /*0028*/ 	.byte	0x00, 0xf0, 0x21, 0x00


	//----- nvinfo : EIATTR_KPARAM_INFO
	.align		4
.L_185:
        /*002c*/ 	.byte	0x04, 0x17
        /*002e*/ 	.short	(.L_187 - .L_186)
.L_186:
        /*0030*/ 	.word	0x00000000
        /*0034*/ 	.short	0x0001
        /*0036*/ 	.short	0x0008
        /*0038*/ 	.byte	0x00, 0xf0, 0x11, 0x00


	//----- nvinfo : EIATTR_KPARAM_INFO
	.align		4
.L_187:
        /*003c*/ 	.byte	0x04, 0x17
        /*003e*/ 	.short	(.L_189 - .L_188)
.L_188:
        /*0040*/ 	.word	0x00000000
        /*0044*/ 	.short	0x0000
        /*0046*/ 	.short	0x0000
        /*0048*/ 	.byte	0x00, 0xf0, 0x21, 0x00


	//----- nvinfo : EIATTR_MAXREG_COUNT
	.align		4
.L_189:
        /*004c*/ 	.byte	0x03, 0x1b
        /*004e*/ 	.short	0x00ff


	//----- nvinfo : EIATTR_EXIT_INSTR_OFFSETS
	.align		4
        /*0050*/ 	.byte	0x04, 0x1c
        /*0052*/ 	.short	(.L_191 - .L_190)


	//   ....[0]....
.L_190:
        /*0054*/ 	.word	0x00000060


	//   ....[1]....
        /*0058*/ 	.word	0x00000240


	//   ....[2]....
        /*005c*/ 	.word	0x00000610
.L_191:


//--------------------- .nv.info._Z7g_fnt_iPjjbS_ --------------------------
	.section	.nv.info._Z7g_fnt_iPjjbS_,"",@"SHT_CUDA_INFO"
	.align	4


	//----- nvinfo : EIATTR_CUDA_API_VERSION
	.align		4
        /*0000*/ 	.byte	0x04, 0x37
        /*0002*/ 	.short	(.L_193 - .L_192)
.L_192:
        /*0004*/ 	.word	0x00000076


	//----- nvinfo : EIATTR_SW2861232_WAR
	.align		4
.L_193:
        /*0008*/ 	.byte	0x01, 0x35
	.zero		2


	//----- nvinfo : EIATTR_PARAM_CBANK
	.align		4
        /*000c*/ 	.byte	0x04, 0x0a
        /*000e*/ 	.short	(.L_195 - .L_194)
	.align		4
.L_194:
        /*0010*/ 	.word	index@(.nv.constant0._Z7g_fnt_iPjjbS_)
        /*0014*/ 	.short	0x0160
        /*0016*/ 	.short	0x0018


	//----- nvinfo : EIATTR_CBANK_PARAM_SIZE
	.align		4
.L_195:
        /*0018*/ 	.byte	0x03, 0x19
        /*001a*/ 	.short	0x0018


	//----- nvinfo : EIATTR_KPARAM_INFO
	.align		4
        /*001c*/ 	.byte	0x04, 0x17
        /*001e*/ 	.short	(.L_197 - .L_196)
.L_196:
        /*0020*/ 	.word	0x00000000
        /*0024*/ 	.short	0x0003
        /*0026*/ 	.short	0x0010
        /*0028*/ 	.byte	0x00, 0xf0, 0x21, 0x00


	//----- nvinfo : EIATTR_KPARAM_INFO
	.align		4
.L_197:
        /*002c*/ 	.byte	0x04, 0x17
        /*002e*/ 	.short	(.L_199 - .L_198)
.L_198:
        /*0030*/ 	.word	0x00000000
        /*0034*/ 	.short	0x0002
        /*0036*/ 	.short	0x000c
        /*0038*/ 	.byte	0x00, 0xf0, 0x05, 0x00


	//----- nvinfo : EIATTR_KPARAM_INFO
	.align		4
.L_199:
        /*003c*/ 	.byte	0x04, 0x17
        /*003e*/ 	.short	(.L_201 - .L_200)
.L_200:
        /*0040*/ 	.word	0x00000000
        /*0044*/ 	.short	0x0001
        /*0046*/ 	.short	0x0008
        /*0048*/ 	.byte	0x00, 0xf0, 0x11, 0x00


	//----- nvinfo : EIATTR_KPARAM_INFO
	.align		4
.L_201:
        /*004c*/ 	.byte	0x04, 0x17
        /*004e*/ 	.short	(.L_203 - .L_202)
.L_202:
        /*0050*/ 	.word	0x00000000
        /*0054*/ 	.short	0x0000
        /*0056*/ 	.short	0x0000
        /*0058*/ 	.byte	0x00, 0xf0, 0x21, 0x00


	//----- nvinfo : EIATTR_MAXREG_COUNT
	.align		4
.L_203:
        /*005c*/ 	.byte	0x03, 0x1b
        /*005e*/ 	.short	0x00ff


	//----- nvinfo : EIATTR_EXIT_INSTR_OFFSETS
	.align		4
        /*0060*/ 	.byte	0x04, 0x1c
        /*0062*/ 	.short	(.L_205 - .L_204)


	//   ....[0]....
.L_204:
        /*0064*/ 	.word	0x00000060


	//   ....[1]....
        /*0068*/ 	.word	0x00000300


	//   ....[2]....
        /*006c*/ 	.word	0x000008a0
.L_205:


//--------------------- .nv.info._Z9g_pre_fntPjS_jS_ --------------------------
	.section	.nv.info._Z9g_pre_fntPjS_jS_,"",@"SHT_CUDA_INFO"
	.align	4


	//----- nvinfo : EIATTR_CUDA_API_VERSION
	.align		4
        /*0000*/ 	.byte	0x04, 0x37
        /*0002*/ 	.short	(.L_207 - .L_206)
.L_206:
        /*0004*/ 	.word	0x00000076


	//----- nvinfo : EIATTR_SW2861232_WAR
	.align		4
.L_207:
        /*0008*/ 	.byte	0x01, 0x35
	.zero		2


	//----- nvinfo : EIATTR_PARAM_CBANK
	.align		4
        /*000c*/ 	.byte	0x04, 0x0a
        /*000e*/ 	.short	(.L_209 - .L_208)
	.align		4
.L_208:
        /*0010*/ 	.word	index@(.nv.constant0._Z9g_pre_fntPjS_jS_)
        /*0014*/ 	.short	0x0160
        /*0016*/ 	.short	0x0020


	//----- nvinfo : EIATTR_CBANK_PARAM_SIZE
	.align		4
.L_209:
        /*0018*/ 	.byte	0x03, 0x19
        /*001a*/ 	.short	0x0020


	//----- nvinfo : EIATTR_KPARAM_INFO
	.align		4
        /*001c*/ 	.byte	0x04, 0x17
        /*001e*/ 	.short	(.L_211 - .L_210)
.L_210:
        /*0020*/ 	.word	0x00000000
        /*0024*/ 	.short	0x0003
        /*0026*/ 	.short	0x0018
        /*0028*/ 	.byte	0x00, 0xf0, 0x21, 0x00


	//----- nvinfo : EIATTR_KPARAM_INFO
	.align		4
.L_211:
        /*002c*/ 	.byte	0x04, 0x17
        /*002e*/ 	.short	(.L_213 - .L_212)
.L_212:
        /*0030*/ 	.word	0x00000000
        /*0034*/ 	.short	0x0002
        /*0036*/ 	.short	0x0010
        /*0038*/ 	.byte	0x00, 0xf0, 0x11, 0x00


	//----- nvinfo : EIATTR_KPARAM_INFO
	.align		4
.L_213:
        /*003c*/ 	.byte	0x04, 0x17
        /*003e*/ 	.short	(.L_215 - .L_214)
.L_214:
        /*0040*/ 	.word	0x00000000
        /*0044*/ 	.short	0x0001
        /*0046*/ 	.short	0x0008
        /*0048*/ 	.byte	0x00, 0xf0, 0x21, 0x00


	//----- nvinfo : EIATTR_KPARAM_INFO
	.align		4
.L_215:
        /*004c*/ 	.byte	0x04, 0x17
        /*004e*/ 	.short	(.L_217 - .L_216)
.L_216:
        /*0050*/ 	.word	0x00000000
        /*0054*/ 	.short	0x0000
        /*0056*/ 	.short	0x0000
        /*0058*/ 	.byte	0x00, 0xf0, 0x21, 0x00


	//----- nvinfo : EIATTR_MAXREG_COUNT
	.align		4
.L_217:
        /*005c*/ 	.byte	0x03, 0x1b
        /*005e*/ 	.short	0x00ff


	//----- nvinfo : EIATTR_EXIT_INSTR_OFFSETS
	.align		4
        /*0060*/ 	.byte	0x04, 0x1c
        /*0062*/ 	.short	(.L_219 - .L_218)


	//   ....[0]....
.L_218:
        /*0064*/ 	.word	0x00000060


	//   ....[1]....
        /*0068*/ 	.word	0x00000130


	//   ....[2]....
        /*006c*/ 	.word	0x00000260
.L_219:


//--------------------- .nv.callgraph             --------------------------
	.section	.nv.callgraph,"",@"SHT_CUDA_CALLGRAPH"
	.align	4
	.sectionentsize	8
	.align		4
        /*0000*/ 	.word	0x00000000
	.align		4
        /*0004*/ 	.word	0xffffffff
	.align		4
        /*0008*/ 	.word	index@(_Z17g_build_product_iPjS_S_jS_S_S_)
	.align		4
        /*000c*/ 	.word	index@(cudaStreamCreateWithFlags)
	.align		4
        /*0010*/ 	.word	index@(_Z17g_build_product_iPjS_S_jS_S_S_)
	.align		4
        /*0014*/ 	.word	index@(cudaGetParameterBufferV2)
	.align		4
        /*0018*/ 	.word	index@(_Z17g_build_product_iPjS_S_jS_S_S_)
	.align		4
        /*001c*/ 	.word	index@(cudaLaunchDeviceV2)
	.align		4
        /*0020*/ 	.word	index@(_Z17g_build_product_iPjS_S_jS_S_S_)
	.align		4
        /*0024*/ 	.word	index@(cudaStreamDestroy)
	.align		4
        /*0028*/ 	.word	0x00000000
	.align		4
        /*002c*/ 	.word	0xfffffffe
	.align		4
        /*0030*/ 	.word	index@(_Z9g_pre_fntPjS_jS_)
	.align		4
        /*0034*/ 	.word	str_index@("")
	.align		4
        /*0038*/ 	.word	index@(_Z7g_fnt_iPjjbS_)
	.align		4
        /*003c*/ 	.word	str_index@("")
	.align		4
        /*0040*/ 	.word	index@(_Z9g_end_fntPjjS_)
	.align		4
        /*0044*/ 	.word	str_index@("")
	.align		4
        /*0048*/ 	.word	index@(_Z6g_fillPjj)
	.align		4
        /*004c*/ 	.word	str_index@("")
	.align		4
        /*0050*/ 	.word	index@(_Z14g_vector_mul_iPjS_S_)
	.align		4
        /*0054*/ 	.word	str_index@("")
	.align		4
        /*0058*/ 	.word	0x00000000
	.align		4
        /*005c*/ 	.word	0xfffffffd


//--------------------- .nv.prototype             --------------------------
	.section	.nv.prototype,"",@"SHT_CUDA_PROTOTYPE"
	.align	4
	.sectionentsize	8
	.align		4
        /*0000*/ 	.word	index@(cudaGetParameterBufferV2)
	.align		4
        /*0004*/ 	.word	str_index@("#llb12b12i")
	.align		4
        /*0008*/ 	.word	index@(cudaLaunchDeviceV2)
	.align		4
        /*000c*/ 	.word	str_index@("#ill")
	.align		4
        /*0010*/ 	.word	index@(cudaStreamCreateWithFlags)
	.align		4
        /*0014*/ 	.word	str_index@("#ili")
	.align		4
        /*0018*/ 	.word	index@(cudaStreamDestroy)
	.align		4
        /*001c*/ 	.word	str_index@("#il")


//--------------------- .nv.constant0._Z10g_build_n3PjS_ --------------------------
	.section	.nv.constant0._Z10g_build_n3PjS_,"a",@"SHT_CUDA_CONSTANT_B0"
	.align	4
.nv.constant0._Z10g_build_n3PjS_:
	.zero		352
	.type		_param,@"STT_CUDA_OBJECT"
	.size		_param,(.L_14 - _param)
	.other		_param,@"STO_CUDA_CONSTANT STV_INTERNAL"
_param:
	.zero		16
.L_14:


//--------------------- .nv.constant0._Z10g_build_n2PjS_S_ --------------------------
	.section	.nv.constant0._Z10g_build_n2PjS_S_,"a",@"SHT_CUDA_CONSTANT_B0"
	.align	4
.nv.constant0._Z10g_build_n2PjS_S_:
	.zero		352
	.type		_param__0,@"STT_CUDA_OBJECT"
	.size		_param__0,(.L_15 - _param__0)
	.other		_param__0,@"STO_CUDA_CONSTANT STV_INTERNAL"
	.map_symbolname _param__0 _param
_param__0:
	.zero		24
.L_15:


//--------------------- .nv.constant0._Z10g_build_n1PjS_S_S_S_ --------------------------
	.section	.nv.constant0._Z10g_build_n1PjS_S_S_S_,"a",@"SHT_CUDA_CONSTANT_B0"
	.align	4
.nv.constant0._Z10g_build_n1PjS_S_S_S_:
	.zero		352
	.type		_param__1,@"STT_CUDA_OBJECT"
	.size		_param__1,(.L_16 - _param__1)
	.other		_param__1,@"STO_CUDA_CONSTANT STV_INTERNAL"
	.map_symbolname _param__1 _param
_param__1:
	.zero		40
.L_16:


//--------------------- .nv.constant0._Z17g_build_product_iPjS_S_jS_S_S_ --------------------------
	.section	.nv.constant0._Z17g_build_product_iPjS_S_jS_S_S_,"a",@"SHT_CUDA_CONSTANT_B0"
	.align	4
.nv.constant0._Z17g_build_product_iPjS_S_jS_S_S_:
	.zero		352
	.type		_param__2,@"STT_CUDA_OBJECT"
	.size		_param__2,(.L_17 - _param__2)
	.other		_param__2,@"STO_CUDA_CONSTANT STV_INTERNAL"
	.map_symbolname _param__2 _param
_param__2:
	.zero		56
.L_17:


//--------------------- .nv.constant0._Z12g_poly_derivPjS_ --------------------------
	.section	.nv.constant0._Z12g_poly_derivPjS_,"a",@"SHT_CUDA_CONSTANT_B0"
	.align	4
.nv.constant0._Z12g_poly_derivPjS_:
	.zero		352
	.type		_param__3,@"STT_CUDA_OBJECT"
	.size		_param__3,(.L_18 - _param__3)
	.other		_param__3,@"STO_CUDA_CONSTANT STV_INTERNAL"
	.map_symbolname _param__3 _param
_param__3:
	.zero		16
.L_18:


//--------------------- .nv.constant0._Z14g_vector_mul_iPjS_S_ --------------------------
	.section	.nv.constant0._Z14g_vector_mul_iPjS_S_,"a",@"SHT_CUDA_CONSTANT_B0"
	.align	4
.nv.constant0._Z14g_vector_mul_iPjS_S_:
	.zero		352
	.type		_param__4,@"STT_CUDA_OBJECT"
	.size		_param__4,(.L_19 - _param__4)
	.other		_param__4,@"STO_CUDA_CONSTANT STV_INTERNAL"
	.map_symbolname _param__4 _param
_param__4:
	.zero		24
.L_19:


//--------------------- .nv.constant0._Z6g_fillPjj --------------------------
	.section	.nv.constant0._Z6g_fillPjj,"a",@"SHT_CUDA_CONSTANT_B0"
	.align	4
.nv.constant0._Z6g_fillPjj:
	.zero		352
	.type		_param__5,@"STT_CUDA_OBJECT"
	.size		_param__5,(.L_20 - _param__5)
	.other		_param__5,@"STO_CUDA_CONSTANT STV_INTERNAL"
	.map_symbolname _param__5 _param
_param__5:
	.zero		12
.L_20:


//--------------------- .nv.constant0._Z9g_end_fntPjjS_ --------------------------
	.section	.nv.constant0._Z9g_end_fntPjjS_,"a",@"SHT_CUDA_CONSTANT_B0"
	.align	4
.nv.constant0._Z9g_end_fntPjjS_:
	.zero		352
	.type		_param__6,@"STT_CUDA_OBJECT"
	.size		_param__6,(.L_21 - _param__6)
	.other		_param__6,@"STO_CUDA_CONSTANT STV_INTERNAL"
	.map_symbolname _param__6 _param
_param__6:
	.zero		24
.L_21:


//--------------------- .nv.constant0._Z7g_fnt_iPjjbS_ --------------------------
	.section	.nv.constant0._Z7g_fnt_iPjjbS_,"a",@"SHT_CUDA_CONSTANT_B0"
	.align	4
.nv.constant0._Z7g_fnt_iPjjbS_:
	.zero		352
	.type		_param__7,@"STT_CUDA_OBJECT"
	.size		_param__7,(.L_22 - _param__7)
	.other		_param__7,@"STO_CUDA_CONSTANT STV_INTERNAL"
	.map_symbolname _param__7 _param
_param__7:
	.zero		24
.L_22:


//--------------------- .nv.constant0._Z9g_pre_fntPjS_jS_ --------------------------
	.section	.nv.constant0._Z9g_pre_fntPjS_jS_,"a",@"SHT_CUDA_CONSTANT_B0"
	.align	4
.nv.constant0._Z9g_pre_fntPjS_jS_:
	.zero		352
	.type		_param__8,@"STT_CUDA_OBJECT"
	.size		_param__8,(.L_23 - _param__8)
	.other		_param__8,@"STO_CUDA_CONSTANT STV_INTERNAL"
	.map_symbolname _param__8 _param
_param__8:
	.zero		32
.L_23:


//--------------------- .text._Z10g_build_n3PjS_  --------------------------
	.section	.text._Z10g_build_n3PjS_,"ax",@progbits
	.sectioninfo	@"SHI_REGISTERS=24"
	.align	128
        .global         _Z10g_build_n3PjS_
        .type           _Z10g_build_n3PjS_,@function
        .size           _Z10g_build_n3PjS_,(.L_x_117 - _Z10g_build_n3PjS_)
        .other          _Z10g_build_n3PjS_,@"STO_CUDA_ENTRY STV_DEFAULT"
_Z10g_build_n3PjS_:
.text._Z10g_build_n3PjS_:
[----:B------:R-:W-:-:S02]  /*0000*/  MOV R1, c[0x0][0x28] ;  /* 0x00000a0000017a02 */ /* 0x000fc40000000f00 */
[----:B------:R-:W0:Y:S04]  /*0010*/  S2R R0, SR_CTAID.X ;  /* 0x0000000000007919 */ /* 0x000e280000002500 */
[----:B------:R-:W0:Y:S02]  /*0020*/  S2R R3, SR_TID.X ;  /* 0x0000000000037919 */ /* 0x000e240000002100 */
[----:B0-----:R-:W-:-:S05]  /*0030*/  IMAD R0, R0, c[0x0][0x0], R3 ;  /* 0x0000000000007a24 */ /* 0x001fca00078e0203 */
[----:B------:R-:W-:-:S04]  /*0040*/  SHF.L.U32 R0, R0, 0x2, RZ ;  /* 0x0000000200007819 */ /* 0x000fc800000006ff */
[----:B------:R-:W-:-:S13]  /*0050*/  ISETP.NE.AND P0, PT, R0, -0x4, PT ;  /* 0xfffffffc0000780c */ /* 0x000fda0003f05270 */
[----:B------:R-:W-:Y:S05]  /*0060*/  @!P0 EXIT ;  /* 0x000000000000894d */ /* 0x000fea0003800000 */
[----:B------:R-:W-:Y:S01]  /*0070*/  MOV R15, 0x4 ;  /* 0x00000004000f7802 */ /* 0x000fe20000000f00 */
[----:B------:R-:W-:-:S04]  /*0080*/  ULDC.64 UR4, c[0x0][0x118] ;  /* 0x0000460000047ab9 */ /* 0x000fc80000000a00 */
[----:B------:R-:W-:-:S05]  /*0090*/  IMAD.WIDE.U32 R4, R0, R15, c[0x0][0x168] ;  /* 0x00005a0000047625 */ /* 0x000fca00078e000f */
[----:B------:R-:W2:Y:S01]  /*00a0*/  LDG.E R2, [R4.64+0x4] ;  /* 0x0000040404027981 */ /* 0x000ea2000c1e1900 */
[C---:B------:R-:W-:Y:S02]  /*00b0*/  IADD3 R8, R0.reuse, 0x4, RZ ;  /* 0x0000000400087810 */ /* 0x040fe40007ffe0ff */
[----:B------:R-:W-:-:S04]  /*00c0*/  IADD3 R7, R0, 0x1, RZ ;  /* 0x0000000100077810 */ /* 0x000fc80007ffe0ff */
[----:B------:R-:W-:Y:S02]  /*00d0*/  ISETP.GE.U32.AND P0, PT, R7, R8, PT ;  /* 0x000000080700720c */ /* 0x000fe40003f06070 */
[----:B--2---:R-:W-:-:S05]  /*00e0*/  IADD3 R6, -R2, 0x10001, RZ ;  /* 0x0001000102067810 */ /* 0x004fca0007ffe1ff */
[----:B------:R-:W-:-:S05]  /*00f0*/  IMAD.WIDE.U32 R2, R6, -0xffff, RZ ;  /* 0xffff000106027825 */ /* 0x000fca00078e00ff */
[----:B------:R-:W-:Y:S01]  /*0100*/  SHF.R.U32.HI R9, RZ, 0x10, R3 ;  /* 0x00000010ff097819 */ /* 0x000fe20000011603 */
[----:B------:R-:W-:-:S04]  /*0110*/  IMAD.WIDE.U32 R2, R0, R15, c[0x0][0x160] ;  /* 0x0000580000027625 */ /* 0x000fc800078e000f */
[----:B------:R-:W-:-:S05]  /*0120*/  IMAD R7, R9, -0x10001, R6 ;  /* 0xfffeffff09077824 */ /* 0x000fca00078e0206 */
[----:B------:R0:W-:Y:S01]  /*0130*/  STG.E [R2.64], R7 ;  /* 0x0000000702007986 */ /* 0x0001e2000c101904 */
[----:B------:R-:W-:Y:S05]  /*0140*/  @P0 EXIT ;  /* 0x000000000000094d */ /* 0x000fea0003800000 */
[----:B------:R-:W2:Y:S02]  /*0150*/  LDG.E R0, [R4.64+0x8] ;  /* 0x0000080404007981 */ /* 0x000ea4000c1e1900 */
[----:B--2---:R-:W-:-:S05]  /*0160*/  IADD3 R0, -R0, 0x10001, RZ ;  /* 0x0001000100007810 */ /* 0x004fca0007ffe1ff */
[----:B0-----:R-:W-:-:S05]  /*0170*/  IMAD.WIDE.U32 R6, R0, -0xffff, RZ ;  /* 0xffff000100067825 */ /* 0x001fca00078e00ff */
[----:B------:R-:W-:-:S05]  /*0180*/  SHF.R.U32.HI R7, RZ, 0x10, R7 ;  /* 0x00000010ff077819 */ /* 0x000fca0000011607 */
[----:B------:R-:W-:-:S05]  /*0190*/  IMAD R11, R7, -0x10001, R0 ;  /* 0xfffeffff070b7824 */ /* 0x000fca00078e0200 */
[----:B------:R-:W-:Y:S04]  /*01a0*/  STG.E [R2.64+0x4], R11 ;  /* 0x0000040b02007986 */ /* 0x000fe8000c101904 */
[----:B------:R-:W2:Y:S02]  /*01b0*/  LDG.E R0, [R4.64+0xc] ;  /* 0x00000c0404007981 */ /* 0x000ea4000c1e1900 */
[----:B--2---:R-:W-:-:S05]  /*01c0*/  IADD3 R0, -R0, 0x10001, RZ ;  /* 0x0001000100007810 */ /* 0x004fca0007ffe1ff */
[----:B------:R-:W-:-:S05]  /*01d0*/  IMAD.WIDE.U32 R6, R0, -0xffff, RZ ;  /* 0xffff000100067825 */ /* 0x000fca00078e00ff */
[----:B------:R-:W-:-:S05]  /*01e0*/  SHF.R.U32.HI R7, RZ, 0x10, R7 ;  /* 0x00000010ff077819 */ /* 0x000fca0000011607 */
[----:B------:R-:W-:Y:S02]  /*01f0*/  IMAD R13, R7, -0x10001, R0 ;  /* 0xfffeffff070d7824 */ /* 0x000fe400078e0200 */
[----:B------:R-:W-:-:S03]  /*0200*/  IMAD.WIDE.U32 R6, R8, R15, c[0x0][0x168] ;  /* 0x00005a0008067625 */ /* 0x000fc600078e000f */
[----:B------:R-:W-:Y:S04]  /*0210*/  STG.E [R2.64+0x8], R13 ;  /* 0x0000080d02007986 */ /* 0x000fe8000c101904 */
[----:B------:R-:W2:Y:S02]  /*0220*/  LDG.E R6, [R6.64] ;  /* 0x0000000406067981 */ /* 0x000ea4000c1e1900 */
[----:B--2---:R-:W-:-:S05]  /*0230*/  IADD3 R0, -R6, 0x10001, RZ ;  /* 0x0001000106007810 */ /* 0x004fca0007ffe1ff */
[----:B------:R-:W-:-:S05]  /*0240*/  IMAD.WIDE.U32 R8, R0, -0xffff, RZ ;  /* 0xffff000100087825 */ /* 0x000fca00078e00ff */
[----:B------:R-:W-:-:S05]  /*0250*/  SHF.R.U32.HI R9, RZ, 0x10, R9 ;  /* 0x00000010ff097819 */ /* 0x000fca0000011609 */
[----:B------:R-:W-:-:S05]  /*0260*/  IMAD R5, R9, -0x10001, R0 ;  /* 0xfffeffff09057824 */ /* 0x000fca00078e0200 */
[----:B------:R-:W-:Y:S01]  /*0270*/  STG.E [R2.64+0xc], R5 ;  /* 0x00000c0502007986 */ /* 0x000fe2000c101904 */
[----:B------:R-:W-:Y:S05]  /*0280*/  EXIT ;  /* 0x000000000000794d */ /* 0x000fea0003800000 */
.L_x_58:
[----:B------:R-:W-:-:S00]  /*0290*/  BRA `(.L_x_58) ;  /* 0xfffffff000007947 */ /* 0x000fc0000383ffff */
[----:B------:R-:W-:-:S00]  /*02a0*/  NOP ;  /* 0x0000000000007918 */ /* 0x000fc00000000000 */
        /* <DEDUP_REMOVED lines=13> */
.L_x_117:


//--------------------- .text._Z10g_build_n2PjS_S_ --------------------------
	.section	.text._Z10g_build_n2PjS_S_,"ax",@progbits
	.sectioninfo	@"SHI_REGISTERS=22"
	.align	128
        .global         _Z10g_build_n2PjS_S_
        .type           _Z10g_build_n2PjS_S_,@function
        .size           _Z10g_build_n2PjS_S_,(.L_x_123 - _Z10g_build_n2PjS_S_)
        .other          _Z10g_build_n2PjS_S_,@"STO_CUDA_ENTRY STV_DEFAULT"
_Z10g_build_n2PjS_S_:
.text._Z10g_build_n2PjS_S_:
        /* <DEDUP_REMOVED lines=9> */
[----:B------:R-:W-:-:S04]  /*0090*/  IMAD.WIDE.U32 R4, R0, R19, c[0x0][0x170] ;  /* 0x00005c0000047625 */ /* 0x000fc800078e0013 */
[C---:B------:R-:W-:Y:S01]  /*00a0*/  IMAD.WIDE.U32 R2, R0.reuse, R19, c[0x0][0x168] ;  /* 0x00005a0000027625 */ /* 0x040fe200078e0013 */
[----:B------:R-:W2:Y:S04]  /*00b0*/  LDG.E R7, [R4.64] ;  /* 0x0000000404077981 */ /* 0x000ea8000c1e1900 */
[----:B------:R-:W3:Y:S01]  /*00c0*/  LDG.E R9, [R2.64] ;  /* 0x0000000402097981 */ /* 0x000ee2000c1e1900 */
[C---:B------:R-:W-:Y:S02]  /*00d0*/  IADD3 R6, R0.reuse, 0x4, RZ ;  /* 0x0000000400067810 */ /* 0x040fe40007ffe0ff */
[----:B------:R-:W-:-:S04]  /*00e0*/  IADD3 R11, R0, 0x1, RZ ;  /* 0x00000001000b7810 */ /* 0x000fc80007ffe0ff */
[----:B------:R-:W-:Y:S01]  /*00f0*/  ISETP.GE.U32.AND P0, PT, R11, R6, PT ;  /* 0x000000060b00720c */ /* 0x000fe20003f06070 */
[----:B--2---:R-:W-:-:S05]  /*0100*/  IMAD.WIDE.U32 R6, R7, R19, c[0x0][0x160] ;  /* 0x0000580007067625 */ /* 0x004fca00078e0013 */
[----:B---3--:R0:W-:Y:S07]  /*0110*/  STG.E [R6.64], R9 ;  /* 0x0000000906007986 */ /* 0x0081ee000c101904 */
[----:B------:R-:W-:Y:S05]  /*0120*/  @P0 EXIT ;  /* 0x000000000000094d */ /* 0x000fea0003800000 */
[----:B0-----:R-:W2:Y:S04]  /*0130*/  LDG.E R6, [R4.64+0x4] ;  /* 0x0000040404067981 */ /* 0x001ea8000c1e1900 */
[----:B------:R-:W3:Y:S01]  /*0140*/  LDG.E R13, [R2.64+0x4] ;  /* 0x00000404020d7981 */ /* 0x000ee2000c1e1900 */
[----:B--2---:R-:W-:-:S05]  /*0150*/  IMAD.WIDE.U32 R6, R6, R19, c[0x0][0x160] ;  /* 0x0000580006067625 */ /* 0x004fca00078e0013 */
[----:B---3--:R-:W-:Y:S04]  /*0160*/  STG.E [R6.64], R13 ;  /* 0x0000000d06007986 */ /* 0x008fe8000c101904 */
[----:B------:R-:W2:Y:S04]  /*0170*/  LDG.E R8, [R4.64+0x8] ;  /* 0x0000080404087981 */ /* 0x000ea8000c1e1900 */
[----:B------:R-:W3:Y:S01]  /*0180*/  LDG.E R15, [R2.64+0x8] ;  /* 0x00000804020f7981 */ /* 0x000ee2000c1e1900 */
[----:B--2---:R-:W-:-:S05]  /*0190*/  IMAD.WIDE.U32 R8, R8, R19, c[0x0][0x160] ;  /* 0x0000580008087625 */ /* 0x004fca00078e0013 */
[----:B---3--:R-:W-:Y:S04]  /*01a0*/  STG.E [R8.64], R15 ;  /* 0x0000000f08007986 */ /* 0x008fe8000c101904 */
[----:B------:R-:W2:Y:S04]  /*01b0*/  LDG.E R10, [R4.64+0xc] ;  /* 0x00000c04040a7981 */ /* 0x000ea8000c1e1900 */
[----:B------:R-:W3:Y:S01]  /*01c0*/  LDG.E R17, [R2.64+0xc] ;  /* 0x00000c0402117981 */ /* 0x000ee2000c1e1900 */
[----:B--2---:R-:W-:-:S05]  /*01d0*/  IMAD.WIDE.U32 R10, R10, R19, c[0x0][0x160] ;  /* 0x000058000a0a7625 */ /* 0x004fca00078e0013 */
[----:B---3--:R-:W-:Y:S01]  /*01e0*/  STG.E [R10.64], R17 ;  /* 0x000000110a007986 */ /* 0x008fe2000c101904 */
[----:B------:R-:W-:Y:S05]  /*01f0*/  EXIT ;  /* 0x000000000000794d */ /* 0x000fea0003800000 */
.L_x_59:
        /* <DEDUP_REMOVED lines=16> */
.L_x_123:


//--------------------- .text._Z10g_build_n1PjS_S_S_S_ --------------------------
	.section	.text._Z10g_build_n1PjS_S_S_S_,"ax",@progbits
	.sectioninfo	@"SHI_REGISTERS=20"
	.align	128
        .global         _Z10g_build_n1PjS_S_S_S_
        .type           _Z10g_build_n1PjS_S_S_S_,@function
        .size           _Z10g_build_n1PjS_S_S_S_,(.L_x_124 - _Z10g_build_n1PjS_S_S_S_)
        .other          _Z10g_build_n1PjS_S_S_S_,@"STO_CUDA_ENTRY STV_DEFAULT"
_Z10g_build_n1PjS_S_S_S_:
.text._Z10g_build_n1PjS_S_S_S_:
[----:B------:R-:W-:-:S02]  /*0000*/  MOV R1, c[0x0][0x28] ;  /* 0x00000a0000017a02 */ /* 0x000fc40000000f00 */
[----:B------:R-:W0:Y:S04]  /*0010*/  S2R R0, SR_CTAID.X ;  /* 0x0000000000007919 */ /* 0x000e280000002500 */
[----:B------:R-:W0:Y:S02]  /*0020*/  S2R R3, SR_TID.X ;  /* 0x0000000000037919 */ /* 0x000e240000002100 */
[----:B0-----:R-:W-:-:S05]  /*0030*/  IMAD R0, R0, c[0x0][0x0], R3 ;  /* 0x0000000000007a24 */ /* 0x001fca00078e0203 */
[----:B------:R-:W-:-:S04]  /*0040*/  SHF.L.U32 R13, R0, 0x2, RZ ;  /* 0x00000002000d7819 */ /* 0x000fc800000006ff */
[----:B------:R-:W-:-:S13]  /*0050*/  ISETP.NE.AND P0, PT, R13, -0x4, PT ;  /* 0xfffffffc0d00780c */ /* 0x000fda0003f05270 */
[----:B------:R-:W-:Y:S05]  /*0060*/  @!P0 EXIT ;  /* 0x000000000000894d */ /* 0x000fea0003800000 */
[----:B------:R-:W-:Y:S01]  /*0070*/  IMAD.MOV.U32 R0, RZ, RZ, 0x4 ;  /* 0x00000004ff007424 */ /* 0x000fe200078e00ff */
[----:B------:R-:W-:-:S03]  /*0080*/  ULDC.64 UR4, c[0x0][0x118] ;  /* 0x0000460000047ab9 */ /* 0x000fc60000000a00 */
[----:B------:R-:W-:-:S05]  /*0090*/  IMAD.WIDE.U32 R2, R13, R0, c[0x0][0x170] ;  /* 0x00005c000d027625 */ /* 0x000fca00078e0000 */
[----:B------:R-:W2:Y:S02]  /*00a0*/  LDG.E R7, [R2.64] ;  /* 0x0000000402077981 */ /* 0x000ea4000c1e1900 */
[----:B--2---:R-:W-:-:S06]  /*00b0*/  IMAD.WIDE.U32 R6, R7, R0, c[0x0][0x168] ;  /* 0x00005a0007067625 */ /* 0x004fcc00078e0000 */
[----:B------:R-:W2:Y:S01]  /*00c0*/  LDG.E R7, [R6.64] ;  /* 0x0000000406077981 */ /* 0x000ea2000c1e1900 */
[----:B------:R-:W-:-:S05]  /*00d0*/  IMAD.WIDE.U32 R4, R13, R0, c[0x0][0x178] ;  /* 0x00005e000d047625 */ /* 0x000fca00078e0000 */
[----:B------:R-:W3:Y:S01]  /*00e0*/  LDG.E R10, [R4.64] ;  /* 0x00000004040a7981 */ /* 0x000ee2000c1e1900 */
[----:B--2---:R-:W-:-:S06]  /*00f0*/  IMAD.WIDE.U32 R8, R7, R0, c[0x0][0x180] ;  /* 0x0000600007087625 */ /* 0x004fcc00078e0000 */
[----:B------:R-:W2:Y:S01]  /*0100*/  LDG.E R9, [R8.64] ;  /* 0x0000000408097981 */ /* 0x000ea2000c1e1900 */
[C---:B------:R-:W-:Y:S02]  /*0110*/  IADD3 R15, R13.reuse, 0x4, RZ ;  /* 0x000000040d0f7810 */ /* 0x040fe40007ffe0ff */
[----:B------:R-:W-:-:S04]  /*0120*/  LEA R6, P2, R13, c[0x0][0x160], 0x2 ;  /* 0x000058000d067a11 */ /* 0x000fc800078410ff */
[----:B------:R-:W-:Y:S02]  /*0130*/  LEA.HI.X R7, R13, c[0x0][0x164], RZ, 0x2, P2 ;  /* 0x000059000d077a11 */ /* 0x000fe400010f14ff */
[----:B--2---:R-:W-:-:S04]  /*0140*/  ISETP.NE.AND P0, PT, R9, 0x10000, PT ;  /* 0x000100000900780c */ /* 0x004fc80003f05270 */
[----:B---3--:R-:W-:-:S13]  /*0150*/  ISETP.EQ.AND P0, PT, R10, 0x10000, !P0 ;  /* 0x000100000a00780c */ /* 0x008fda0004702270 */
[----:B------:R-:W-:-:S04]  /*0160*/  @!P0 IMAD R12, R10, R9, RZ ;  /* 0x000000090a0c8224 */ /* 0x000fc800078e02ff */
[----:B------:R-:W-:Y:S01]  /*0170*/  @!P0 IMAD.WIDE.U32 R10, R12, -0xffff, RZ ;  /* 0xffff00010c0a8825 */ /* 0x000fe200078e00ff */
[----:B------:R-:W-:-:S04]  /*0180*/  IADD3 R10, R13, 0x1, RZ ;  /* 0x000000010d0a7810 */ /* 0x000fc80007ffe0ff */
[----:B------:R-:W-:Y:S02]  /*0190*/  ISETP.GE.U32.AND P1, PT, R10, R15, PT ;  /* 0x0000000f0a00720c */ /* 0x000fe40003f26070 */
[----:B------:R-:W-:Y:S02]  /*01a0*/  @!P0 SHF.R.U32.HI R17, RZ, 0x10, R11 ;  /* 0x00000010ff118819 */ /* 0x000fe4000001160b */
[----:B------:R-:W-:-:S03]  /*01b0*/  MOV R11, 0x1 ;  /* 0x00000001000b7802 */ /* 0x000fc60000000f00 */
[----:B------:R-:W-:-:S05]  /*01c0*/  @!P0 IMAD R11, R17, -0x10001, R12 ;  /* 0xfffeffff110b8824 */ /* 0x000fca00078e020c */
[----:B------:R0:W-:Y:S01]  /*01d0*/  STG.E [R6.64], R11 ;  /* 0x0000000b06007986 */ /* 0x0001e2000c101904 */
[----:B------:R-:W-:Y:S05]  /*01e0*/  @P1 EXIT ;  /* 0x000000000000194d */ /* 0x000fea0003800000 */
[----:B------:R-:W2:Y:S04]  /*01f0*/  LDG.E R9, [R2.64+0x4] ;  /* 0x0000040402097981 */ /* 0x000ea8000c1e1900 */
[----:B------:R-:W3:Y:S01]  /*0200*/  LDG.E R12, [R4.64+0x4] ;  /* 0x00000404040c7981 */ /* 0x000ee2000c1e1900 */
[----:B--2---:R-:W-:-:S06]  /*0210*/  IMAD.WIDE.U32 R8, R9, R0, c[0x0][0x168] ;  /* 0x00005a0009087625 */ /* 0x004fcc00078e0000 */
[----:B------:R-:W2:Y:S02]  /*0220*/  LDG.E R9, [R8.64] ;  /* 0x0000000408097981 */ /* 0x000ea4000c1e1900 */
[----:B0-2---:R-:W-:-:S06]  /*0230*/  IMAD.WIDE.U32 R10, R9, R0, c[0x0][0x180] ;  /* 0x00006000090a7625 */ /* 0x005fcc00078e0000 */
[----:B------:R-:W2:Y:S01]  /*0240*/  LDG.E R11, [R10.64] ;  /* 0x000000040a0b7981 */ /* 0x000ea2000c1e1900 */
[----:B------:R-:W-:Y:S02]  /*0250*/  MOV R15, 0x1 ;  /* 0x00000001000f7802 */ /* 0x000fe40000000f00 */
[----:B--2---:R-:W-:-:S04]  /*0260*/  ISETP.NE.AND P0, PT, R11, 0x10000, PT ;  /* 0x000100000b00780c */ /* 0x004fc80003f05270 */
[----:B---3--:R-:W-:-:S13]  /*0270*/  ISETP.EQ.AND P0, PT, R12, 0x10000, !P0 ;  /* 0x000100000c00780c */ /* 0x008fda0004702270 */
[----:B------:R-:W-:-:S04]  /*0280*/  @!P0 IMAD R14, R12, R11, RZ ;  /* 0x0000000b0c0e8224 */ /* 0x000fc800078e02ff */
[----:B------:R-:W-:-:S05]  /*0290*/  @!P0 IMAD.WIDE.U32 R12, R14, -0xffff, RZ ;  /* 0xffff00010e0c8825 */ /* 0x000fca00078e00ff */
[----:B------:R-:W-:-:S05]  /*02a0*/  @!P0 SHF.R.U32.HI R13, RZ, 0x10, R13 ;  /* 0x00000010ff0d8819 */ /* 0x000fca000001160d */
[----:B------:R-:W-:-:S05]  /*02b0*/  @!P0 IMAD R15, R13, -0x10001, R14 ;  /* 0xfffeffff0d0f8824 */ /* 0x000fca00078e020e */
[----:B------:R0:W-:Y:S04]  /*02c0*/  STG.E [R6.64+0x4], R15 ;  /* 0x0000040f06007986 */ /* 0x0001e8000c101904 */
[----:B------:R-:W2:Y:S04]  /*02d0*/  LDG.E R9, [R2.64+0x8] ;  /* 0x0000080402097981 */ /* 0x000ea8000c1e1900 */
[----:B------:R-:W3:Y:S01]  /*02e0*/  LDG.E R12, [R4.64+0x8] ;  /* 0x00000804040c7981 */ /* 0x000ee2000c1e1900 */
[----:B--2---:R-:W-:-:S06]  /*02f0*/  IMAD.WIDE.U32 R8, R9, R0, c[0x0][0x168] ;  /* 0x00005a0009087625 */ /* 0x004fcc00078e0000 */
[----:B------:R-:W2:Y:S02]  /*0300*/  LDG.E R9, [R8.64] ;  /* 0x0000000408097981 */ /* 0x000ea4000c1e1900 */
[----:B--2---:R-:W-:-:S06]  /*0310*/  IMAD.WIDE.U32 R10, R9, R0, c[0x0][0x180] ;  /* 0x00006000090a7625 */ /* 0x004fcc00078e0000 */
[----:B------:R-:W2:Y:S01]  /*0320*/  LDG.E R11, [R10.64] ;  /* 0x000000040a0b7981 */ /* 0x000ea2000c1e1900 */
[----:B0-----:R-:W-:Y:S02]  /*0330*/  MOV R15, 0x1 ;  /* 0x00000001000f7802 */ /* 0x001fe40000000f00 */
        /* <DEDUP_REMOVED lines=20> */
[----:B------:R-:W-:Y:S01]  /*0480*/  STG.E [R6.64+0xc], R15 ;  /* 0x00000c0f06007986 */ /* 0x000fe2000c101904 */
[----:B------:R-:W-:Y:S05]  /*0490*/  EXIT ;  /* 0x000000000000794d */ /* 0x000fea0003800000 */
.L_x_60:
        /* <DEDUP_REMOVED lines=14> */
.L_x_124:


//--------------------- .text._Z17g_build_product_iPjS_S_jS_S_S_ --------------------------
	.section	.text._Z17g_build_product_iPjS_S_jS_S_S_,"ax",@progbits
	.sectioninfo	@"SHI_REGISTERS=50"
	.align	128
        .global         _Z17g_build_product_iPjS_S_jS_S_S_
        .type           _Z17g_build_product_iPjS_S_jS_S_S_,@function
        .size           _Z17g_build_product_iPjS_S_jS_S_S_,(.L_x_125 - _Z17g_build_product_iPjS_S_jS_S_S_)
        .other          _Z17g_build_product_iPjS_S_jS_S_S_,@"STO_CUDA_ENTRY STV_DEFAULT"
_Z17g_build_product_iPjS_S_jS_S_S_:
.text._Z17g_build_product_iPjS_S_jS_S_S_:
[----:B------:R-:W-:-:S03]  /*0000*/  MOV R1, c[0x0][0x28] ;  /* 0x00000a0000017a02 */ /* 0x000fc60000000f00 */
[----:B------:R-:W0:Y:S01]  /*0010*/  S2R R27, SR_CTAID.X ;  /* 0x00000000001b7919 */ /* 0x000e220000002500 */
[----:B------:R-:W-:-:S03]  /*0020*/  IADD3 R1, R1, -0x8, RZ ;  /* 0xfffffff801017810 */ /* 0x000fc60007ffe0ff */
[----:B------:R-:W0:Y:S02]  /*0030*/  S2R R0, SR_TID.X ;  /* 0x0000000000007919 */ /* 0x000e240000002100 */
[----:B0-----:R-:W-:-:S05]  /*0040*/  IMAD R27, R27, c[0x0][0x0], R0 ;  /* 0x000000001b1b7a24 */ /* 0x001fca00078e0200 */
[----:B------:R-:W-:-:S13]  /*0050*/  ISETP.NE.AND P0, PT, R27, -0x1, PT ;  /* 0xffffffff1b00780c */ /* 0x000fda0003f05270 */
[----:B------:R-:W-:Y:S05]  /*0060*/  @!P0 EXIT ;  /* 0x000000000000894d */ /* 0x000fea0003800000 */
[----:B------:R-:W-:Y:S01]  /*0070*/  IMAD.MOV.U32 R23, RZ, RZ, c[0x0][0x178] ;  /* 0x00005e00ff177624 */ /* 0x000fe200078e00ff */
[----:B------:R-:W-:Y:S01]  /*0080*/  IADD3 R22, P1, R1, c[0x0][0x20], RZ ;  /* 0x0000080001167a10 */ /* 0x000fe20007f3e0ff */
[----:B------:R-:W-:Y:S01]  /*0090*/  IMAD.MOV.U32 R5, RZ, RZ, 0x1 ;  /* 0x00000001ff057424 */ /* 0x000fe200078e00ff */
[----:B------:R-:W-:Y:S02]  /*00a0*/  IADD3 R18, R27, 0x1, RZ ;  /* 0x000000011b127810 */ /* 0x000fe40007ffe0ff */
[C---:B------:R-:W-:Y:S01]  /*00b0*/  IADD3 R0, R23.reuse, -0x2, RZ ;  /* 0xfffffffe17007810 */ /* 0x040fe20007ffe0ff */
[----:B------:R-:W-:Y:S01]  /*00c0*/  IMAD.X R19, RZ, RZ, c[0x0][0x24], P1 ;  /* 0x00000900ff137624 */ /* 0x000fe200008e06ff */
[----:B------:R-:W-:Y:S02]  /*00d0*/  IADD3 R23, R23, -0x1, RZ ;  /* 0xffffffff17177810 */ /* 0x000fe40007ffe0ff */
[C---:B------:R-:W-:Y:S02]  /*00e0*/  LOP3.LUT R3, R0.reuse, 0x1, RZ, 0xc0, !PT ;  /* 0x0000000100037812 */ /* 0x040fe400078ec0ff */
[----:B------:R-:W-:-:S02]  /*00f0*/  ISETP.GE.U32.AND P0, PT, R0, 0x6, PT ;  /* 0x000000060000780c */ /* 0x000fc40003f06070 */
[----:B------:R-:W-:-:S04]  /*0100*/  LEA.HI R3, R0, R3, RZ, 0x1f ;  /* 0x0000000300037211 */ /* 0x000fc800078ff8ff */
[C---:B------:R-:W-:Y:S01]  /*0110*/  SEL R24, R0.reuse, R3, !P0 ;  /* 0x0000000300187207 */ /* 0x040fe20004000000 */
[----:B------:R-:W-:-:S03]  /*0120*/  IMAD.IADD R2, R0, 0x1, -R3 ;  /* 0x0000000100027824 */ /* 0x000fc600078e0a03 */
[C---:B------:R-:W-:Y:S02]  /*0130*/  SHF.L.U32 R24, R5.reuse, R24, RZ ;  /* 0x0000001805187219 */ /* 0x040fe400000006ff */
[----:B------:R-:W-:-:S04]  /*0140*/  SHF.L.U32 R2, R5, R2, RZ ;  /* 0x0000000205027219 */ /* 0x000fc800000006ff */
[----:B------:R-:W-:-:S02]  /*0150*/  SEL R25, R2, 0x1, P0 ;  /* 0x0000000102197807 */ /* 0x000fc40000000000 */
.L_x_109:
[----:B------:R-:W-:Y:S01]  /*0160*/  IMAD.MOV.U32 R4, RZ, RZ, c[0x0][0x178] ;  /* 0x00005e00ff047624 */ /* 0x000fe200078e00ff */
[----:B------:R-:W-:Y:S01]  /*0170*/  BSSY B8, `(.L_x_61) ;  /* 0x000056d000087945 */ /* 0x000fe20003800000 */
[----:B------:R-:W-:-:S03]  /*0180*/  IMAD.MOV.U32 R0, RZ, RZ, 0x1 ;  /* 0x00000001ff007424 */ /* 0x000fc600078e00ff */
[----:B------:R-:W-:Y:S02]  /*0190*/  ISETP.GE.U32.AND P0, PT, R4, 0x7, PT ;  /* 0x000000070400780c */ /* 0x000fe40003f06070 */
[C---:B------:R-:W-:Y:S02]  /*01a0*/  IADD3 R2, R0.reuse, c[0x0][0x178], RZ ;  /* 0x00005e0000027a10 */ /* 0x040fe40007ffe0ff */
[----:B------:R-:W-:Y:S02]  /*01b0*/  SHF.L.U32 R3, R0, c[0x0][0x178], RZ ;  /* 0x00005e0000037a19 */ /* 0x000fe400000006ff */
[C---:B------:R-:W-:Y:S02]  /*01c0*/  SHF.L.U32 R28, R27.reuse, R2, RZ ;  /* 0x000000021b1c7219 */ /* 0x040fe400000006ff */
[----:B------:R-:W-:Y:S02]  /*01d0*/  IADD3 R27, R27, 0x1, RZ ;  /* 0x000000011b1b7810 */ /* 0x000fe40007ffe0ff */
[----:B0-----:R-:W-:-:S02]  /*01e0*/  IADD3 R16, P1, R3, R28, RZ ;  /* 0x0000001c03107210 */ /* 0x001fc40007f3e0ff */
[----:B------:R-:W-:-:S03]  /*01f0*/  ISETP.GE.U32.AND P2, PT, R27, R18, PT ;  /* 0x000000121b00720c */ /* 0x000fc60003f46070 */
[----:B------:R-:W-:Y:S01]  /*0200*/  IMAD.X R14, RZ, RZ, RZ, P1 ;  /* 0x000000ffff0e7224 */ /* 0x000fe200008e06ff */
[----:B------:R-:W-:Y:S01]  /*0210*/  P2R R26, PR, RZ, 0x4 ;  /* 0x00000004ff1a7803 */ /* 0x000fe20000000000 */
[----:B------:R-:W-:Y:S05]  /*0220*/  @!P0 BRA `(.L_x_62) ;  /* 0x000043b000008947 */ /* 0x000fea0003800000 */
[----:B------:R-:W-:Y:S01]  /*0230*/  IMAD.SHL.U32 R30, R28, 0x4, RZ ;  /* 0x000000041c1e7824 */ /* 0x000fe200078e00ff */
[----:B------:R-:W-:Y:S01]  /*0240*/  SHF.R.U32.HI R28, RZ, 0x1e, R28 ;  /* 0x0000001eff1c7819 */ /* 0x000fe2000001161c */
[----:B------:R-:W-:Y:S01]  /*0250*/  IMAD.MOV.U32 R4, RZ, RZ, R22 ;  /* 0x000000ffff047224 */ /* 0x000fe200078e0016 */
[----:B------:R-:W-:Y:S01]  /*0260*/  MOV R20, 32@lo((_Z17g_build_product_iPjS_S_jS_S_S_ + .L_x_0@srel)) ;  /* 0x0000000000147802 */ /* 0x000fe20000000f00 */
[----:B------:R-:W-:Y:S01]  /*0270*/  IMAD.MOV.U32 R5, RZ, RZ, R19 ;  /* 0x000000ffff057224 */ /* 0x000fe200078e0013 */
[----:B------:R-:W-:Y:S01]  /*0280*/  IADD3 R44, P0, R30, c[0x0][0x168], RZ ;  /* 0x00005a001e2c7a10 */ /* 0x000fe20007f1e0ff */
[----:B------:R-:W-:Y:S01]  /*0290*/  IMAD.MOV.U32 R6, RZ, RZ, 0x1 ;  /* 0x00000001ff067424 */ /* 0x000fe200078e00ff */
[----:B------:R-:W-:Y:S02]  /*02a0*/  MOV R21, 32@hi((_Z17g_build_product_iPjS_S_jS_S_S_ + .L_x_0@srel)) ;  /* 0x0000000000157802 */ /* 0x000fe40000000f00 */
[----:B------:R-:W-:-:S04]  /*02b0*/  IADD3.X R45, R28, c[0x0][0x16c], RZ, P0, !PT ;  /* 0x00005b001c2d7a10 */ /* 0x000fc800007fe4ff */
[----:B------:R-:W-:Y:S05]  /*02c0*/  CALL.ABS.NOINC `(cudaStreamCreateWithFlags) ;  /* 0x0000000000007943 */ /* 0x000fea0003c00000 */
.L_x_0:
[----:B------:R-:W-:Y:S01]  /*02d0*/  MOV R17, 32@lo(fun@fdesc(_Z6g_fillPjj)) ;  /* 0x0000000000117802 */ /* 0x000fe20000000f00 */
[----:B------:R-:W-:Y:S01]  /*02e0*/  IMAD.MOV.U32 R6, RZ, RZ, R25 ;  /* 0x000000ffff067224 */ /* 0x000fe200078e0019 */
[----:B------:R-:W-:Y:S01]  /*02f0*/  MOV R16, 32@hi(fun@fdesc(_Z6g_fillPjj)) ;  /* 0x0000000000107802 */ /* 0x000fe20000000f00 */
[----:B------:R-:W-:Y:S01]  /*0300*/  IMAD.MOV.U32 R7, RZ, RZ, 0x1 ;  /* 0x00000001ff077424 */ /* 0x000fe200078e00ff */
[----:B------:R-:W-:Y:S01]  /*0310*/  MOV R8, 0x1 ;  /* 0x0000000100087802 */ /* 0x000fe20000000f00 */
[----:B------:R-:W-:Y:S01]  /*0320*/  IMAD.MOV.U32 R9, RZ, RZ, R24 ;  /* 0x000000ffff097224 */ /* 0x000fe200078e0018 */
[----:B------:R-:W-:Y:S01]  /*0330*/  MOV R10, 0x1 ;  /* 0x00000001000a7802 */ /* 0x000fe20000000f00 */
[----:B------:R-:W-:Y:S01]  /*0340*/  IMAD.MOV.U32 R11, RZ, RZ, 0x1 ;  /* 0x00000001ff0b7424 */ /* 0x000fe200078e00ff */
[----:B------:R-:W-:Y:S01]  /*0350*/  MOV R12, RZ ;  /* 0x000000ff000c7202 */ /* 0x000fe20000000f00 */
[----:B------:R-:W-:Y:S01]  /*0360*/  IMAD.MOV.U32 R4, RZ, RZ, R17 ;  /* 0x000000ffff047224 */ /* 0x000fe200078e0011 */
[----:B------:R-:W-:-:S02]  /*0370*/  MOV R5, R16 ;  /* 0x0000001000057202 */ /* 0x000fc40000000f00 */
[----:B------:R-:W-:Y:S02]  /*0380*/  MOV R20, 32@lo((_Z17g_build_product_iPjS_S_jS_S_S_ + .L_x_1@srel)) ;  /* 0x0000000000147802 */ /* 0x000fe40000000f00 */
[----:B------:R-:W-:-:S04]  /*0390*/  MOV R21, 32@hi((_Z17g_build_product_iPjS_S_jS_S_S_ + .L_x_1@srel)) ;  /* 0x0000000000157802 */ /* 0x000fc80000000f00 */
[----:B------:R-:W-:Y:S05]  /*03a0*/  CALL.ABS.NOINC `(cudaGetParameterBufferV2) ;  /* 0x0000000000007943 */ /* 0x000fea0003c00000 */
.L_x_1:
[----:B------:R-:W-:Y:S01]  /*03b0*/  ISETP.NE.U32.AND P0, PT, R4, RZ, PT ;  /* 0x000000ff0400720c */ /* 0x000fe20003f05070 */
[----:B------:R-:W-:Y:S03]  /*03c0*/  BSSY B6, `(.L_x_63) ;  /* 0x000000a000067945 */ /* 0x000fe60003800000 */
[----:B------:R-:W-:-:S13]  /*03d0*/  ISETP.NE.AND.EX P0, PT, R5, RZ, PT, P0 ;  /* 0x000000ff0500720c */ /* 0x000fda0003f05300 */
[----:B------:R-:W-:Y:S05]  /*03e0*/  @!P0 BRA `(.L_x_2) ;  /* 0x0000007000008947 */ /* 0x000fea0003800000 */
[----:B------:R-:W-:Y:S02]  /*03f0*/  ULDC.64 UR4, c[0x0][0x118] ;  /* 0x0000460000047ab9 */ /* 0x000fe40000000a00 */
[----:B------:R0:W-:Y:S04]  /*0400*/  ST.E.64 [R4.64], R44 ;  /* 0x0000002c04007985 */ /* 0x0001e8000c101b04 */
[----:B------:R0:W-:Y:S04]  /*0410*/  ST.E [R4.64+0x8], RZ ;  /* 0x000008ff04007985 */ /* 0x0001e8000c101904 */
[----:B------:R0:W5:Y:S01]  /*0420*/  LDL.64 R6, [R1] ;  /* 0x0000000001067983 */ /* 0x0001620000100a00 */
[----:B------:R-:W-:-:S02]  /*0430*/  MOV R20, 32@lo((_Z17g_build_product_iPjS_S_jS_S_S_ + .L_x_2@srel)) ;  /* 0x0000000000147802 */ /* 0x000fc40000000f00 */
[----:B------:R-:W-:-:S04]  /*0440*/  MOV R21, 32@hi((_Z17g_build_product_iPjS_S_jS_S_S_ + .L_x_2@srel)) ;  /* 0x0000000000157802 */ /* 0x000fc80000000f00 */
[----:B0----5:R-:W-:Y:S05]  /*0450*/  CALL.ABS.NOINC `(cudaLaunchDeviceV2) ;  /* 0x0000000000007943 */ /* 0x021fea0003c00000 */
.L_x_2:
[----:B------:R-:W-:Y:S05]  /*0460*/  BSYNC B6 ;  /* 0x0000000000067941 */ /* 0x000fea0003800000 */
.L_x_63:
[----:B------:R-:W-:Y:S01]  /*0470*/  IADD3 R46, P0, R30, c[0x0][0x170], RZ ;  /* 0x00005c001e2e7a10 */ /* 0x000fe20007f1e0ff */
[----:B------:R-:W-:Y:S01]  /*0480*/  IMAD.MOV.U32 R4, RZ, RZ, R17 ;  /* 0x000000ffff047224 */ /* 0x000fe200078e0011 */
[----:B------:R-:W-:Y:S01]  /*0490*/  MOV R6, R25 ;  /* 0x0000001900067202 */ /* 0x000fe20000000f00 */
[----:B------:R-:W-:Y:S01]  /*04a0*/  IMAD.MOV.U32 R5, RZ, RZ, R16 ;  /* 0x000000ffff057224 */ /* 0x000fe200078e0010 */
[----:B------:R-:W-:Y:S01]  /*04b0*/  MOV R8, 0x1 ;  /* 0x0000000100087802 */ /* 0x000fe20000000f00 */
[----:B------:R-:W-:Y:S01]  /*04c0*/  IMAD.MOV.U32 R7, RZ, RZ, 0x1 ;  /* 0x00000001ff077424 */ /* 0x000fe200078e00ff */
[----:B------:R-:W-:Y:S01]  /*04d0*/  MOV R10, 0x1 ;  /* 0x00000001000a7802 */ /* 0x000fe20000000f00 */
[----:B------:R-:W-:Y:S01]  /*04e0*/  IMAD.MOV.U32 R9, RZ, RZ, R24 ;  /* 0x000000ffff097224 */ /* 0x000fe200078e0018 */
[----:B------:R-:W-:Y:S01]  /*04f0*/  MOV R12, RZ ;  /* 0x000000ff000c7202 */ /* 0x000fe20000000f00 */
[----:B------:R-:W-:Y:S01]  /*0500*/  IMAD.MOV.U32 R11, RZ, RZ, 0x1 ;  /* 0x00000001ff0b7424 */ /* 0x000fe200078e00ff */
[----:B------:R-:W-:-:S02]  /*0510*/  IADD3.X R47, R28, c[0x0][0x174], RZ, P0, !PT ;  /* 0x00005d001c2f7a10 */ /* 0x000fc400007fe4ff */
[----:B------:R-:W-:Y:S02]  /*0520*/  MOV R20, 32@lo((_Z17g_build_product_iPjS_S_jS_S_S_ + .L_x_3@srel)) ;  /* 0x0000000000147802 */ /* 0x000fe40000000f00 */
[----:B------:R-:W-:-:S04]  /*0530*/  MOV R21, 32@hi((_Z17g_build_product_iPjS_S_jS_S_S_ + .L_x_3@srel)) ;  /* 0x0000000000157802 */ /* 0x000fc80000000f00 */
[----:B------:R-:W-:Y:S05]  /*0540*/  CALL.ABS.NOINC `(cudaGetParameterBufferV2) ;  /* 0x0000000000007943 */ /* 0x000fea0003c00000 */
.L_x_3:
        /* <DEDUP_REMOVED lines=11> */
.L_x_4:
[----:B------:R-:W-:Y:S05]  /*0600*/  BSYNC B6 ;  /* 0x0000000000067941 */ /* 0x000fea0003800000 */
.L_x_64:
[----:B------:R0:W5:Y:S01]  /*0610*/  LDL.64 R16, [R1] ;  /* 0x0000000001107983 */ /* 0x0001620000100a00 */
[----:B------:R-:W-:Y:S01]  /*0620*/  IADD3 R30, P0, R30, c[0x0][0x160], RZ ;  /* 0x000058001e1e7a10 */ /* 0x000fe20007f1e0ff */
[----:B------:R-:W-:Y:S01]  /*0630*/  UMOV UR4, 32@lo(fun@fdesc(_Z9g_pre_fntPjS_jS_)) ;  /* 0x0000000000047882 */ /* 0x000fe20000000000 */
[----:B------:R-:W-:Y:S01]  /*0640*/  IMAD.MOV.U32 R6, RZ, RZ, R25 ;  /* 0x000000ffff067224 */ /* 0x000fe200078e0019 */
[----:B------:R-:W-:Y:S01]  /*0650*/  UMOV UR5, 32@hi(fun@fdesc(_Z9g_pre_fntPjS_jS_)) ;  /* 0x0000000000057882 */ /* 0x000fe20000000000 */
[----:B------:R-:W-:Y:S01]  /*0660*/  IMAD.MOV.U32 R7, RZ, RZ, 0x1 ;  /* 0x00000001ff077424 */ /* 0x000fe200078e00ff */
[----:B------:R-:W-:Y:S01]  /*0670*/  MOV R8, 0x1 ;  /* 0x0000000100087802 */ /* 0x000fe20000000f00 */
[----:B------:R-:W-:Y:S01]  /*0680*/  IMAD.MOV.U32 R9, RZ, RZ, R24 ;  /* 0x000000ffff097224 */ /* 0x000fe200078e0018 */
[----:B------:R-:W-:Y:S01]  /*0690*/  MOV R10, 0x1 ;  /* 0x00000001000a7802 */ /* 0x000fe20000000f00 */
[----:B------:R-:W-:Y:S01]  /*06a0*/  IMAD.MOV.U32 R11, RZ, RZ, 0x1 ;  /* 0x00000001ff0b7424 */ /* 0x000fe200078e00ff */
[----:B------:R-:W-:Y:S01]  /*06b0*/  MOV R12, RZ ;  /* 0x000000ff000c7202 */ /* 0x000fe20000000f00 */
[----:B------:R-:W-:Y:S01]  /*06c0*/  IMAD.U32 R4, RZ, RZ, UR4 ;  /* 0x00000004ff047e24 */ /* 0x000fe2000f8e00ff */
[----:B------:R-:W-:-:S02]  /*06d0*/  IADD3.X R31, R28, c[0x0][0x164], RZ, P0, !PT ;  /* 0x000059001c1f7a10 */ /* 0x000fc400007fe4ff */
[----:B------:R-:W-:Y:S02]  /*06e0*/  MOV R5, UR5 ;  /* 0x0000000500057c02 */ /* 0x000fe40008000f00 */
[----:B------:R-:W-:Y:S02]  /*06f0*/  MOV R20, 32@lo((_Z17g_build_product_iPjS_S_jS_S_S_ + .L_x_5@srel)) ;  /* 0x0000000000147802 */ /* 0x000fe40000000f00 */
[----:B------:R-:W-:-:S04]  /*0700*/  MOV R21, 32@hi((_Z17g_build_product_iPjS_S_jS_S_S_ + .L_x_5@srel)) ;  /* 0x0000000000157802 */ /* 0x000fc80000000f00 */
[----:B0----5:R-:W-:Y:S05]  /*0710*/  CALL.ABS.NOINC `(cudaGetParameterBufferV2) ;  /* 0x0000000000007943 */ /* 0x021fea0003c00000 */
.L_x_5:
[----:B------:R-:W-:Y:S01]  /*0720*/  ISETP.NE.U32.AND P0, PT, R4, RZ, PT ;  /* 0x000000ff0400720c */ /* 0x000fe20003f05070 */
[----:B------:R-:W-:Y:S01]  /*0730*/  BSSY B6, `(.L_x_65) ;  /* 0x0000016000067945 */ /* 0x000fe20003800000 */
[----:B------:R-:W-:Y:S02]  /*0740*/  IMAD.MOV.U32 R10, RZ, RZ, R4 ;  /* 0x000000ffff0a7224 */ /* 0x000fe400078e0004 */
[----:B------:R-:W-:Y:S01]  /*0750*/  ISETP.NE.AND.EX P0, PT, R5, RZ, PT, P0 ;  /* 0x000000ff0500720c */ /* 0x000fe20003f05300 */
[----:B------:R-:W-:-:S12]  /*0760*/  IMAD.MOV.U32 R11, RZ, RZ, R5 ;  /* 0x000000ffff0b7224 */ /* 0x000fd800078e0005 */
[----:B------:R-:W-:Y:S05]  /*0770*/  @!P0 BRA `(.L_x_6) ;  /* 0x0000011000008947 */ /* 0x000fea0003800000 */
[----:B------:R-:W-:Y:S01]  /*0780*/  IMAD.MOV.U32 R3, RZ, RZ, -0x1 ;  /* 0xffffffffff037424 */ /* 0x000fe200078e00ff */
[----:B------:R-:W-:Y:S01]  /*0790*/  MOV R9, c[0x0][0x184] ;  /* 0x0000610000097a02 */ /* 0x000fe20000000f00 */
[----:B------:R-:W-:Y:S01]  /*07a0*/  IMAD.MOV.U32 R8, RZ, RZ, c[0x0][0x180] ;  /* 0x00006000ff087624 */ /* 0x000fe200078e00ff */
[----:B------:R-:W-:Y:S01]  /*07b0*/  ULDC.64 UR4, c[0x0][0x118] ;  /* 0x0000460000047ab9 */ /* 0x000fe20000000a00 */
[----:B------:R-:W-:Y:S01]  /*07c0*/  IMAD.MOV.U32 R4, RZ, RZ, R10 ;  /* 0x000000ffff047224 */ /* 0x000fe200078e000a */
[----:B------:R-:W-:Y:S01]  /*07d0*/  SHF.L.U32 R3, R3, R2, RZ ;  /* 0x0000000203037219 */ /* 0x000fe200000006ff */
[----:B------:R0:W-:Y:S01]  /*07e0*/  ST.E.64 [R10.64], R30 ;  /* 0x0000001e0a007985 */ /* 0x0001e2000c101b04 */
[----:B------:R-:W-:Y:S01]  /*07f0*/  MOV R5, R11 ;  /* 0x0000000b00057202 */ /* 0x000fe20000000f00 */
[----:B------:R-:W-:Y:S01]  /*0800*/  IMAD.MOV.U32 R6, RZ, RZ, R16 ;  /* 0x000000ffff067224 */ /* 0x000fe200078e0010 */
[----:B------:R-:W-:Y:S01]  /*0810*/  LOP3.LUT R3, RZ, R3, RZ, 0x33, !PT ;  /* 0x00000003ff037212 */ /* 0x000fe200078e33ff */
[----:B------:R0:W-:Y:S01]  /*0820*/  ST.E.64 [R10.64+0x18], R8 ;  /* 0x000018080a007985 */ /* 0x0001e2000c101b04 */
[----:B------:R-:W-:-:S02]  /*0830*/  MOV R7, R17 ;  /* 0x0000001100077202 */ /* 0x000fc40000000f00 */
[----:B------:R-:W-:Y:S01]  /*0840*/  MOV R20, 32@lo((_Z17g_build_product_iPjS_S_jS_S_S_ + .L_x_6@srel)) ;  /* 0x0000000000147802 */ /* 0x000fe20000000f00 */
[----:B------:R0:W-:Y:S01]  /*0850*/  ST.E [R10.64+0x10], R3 ;  /* 0x000010030a007985 */ /* 0x0001e2000c101904 */
[----:B------:R-:W-:-:S03]  /*0860*/  MOV R21, 32@hi((_Z17g_build_product_iPjS_S_jS_S_S_ + .L_x_6@srel)) ;  /* 0x0000000000157802 */ /* 0x000fc60000000f00 */
[----:B------:R0:W-:Y:S04]  /*0870*/  ST.E.64 [R10.64+0x8], R44 ;  /* 0x0000082c0a007985 */ /* 0x0001e8000c101b04 */
[----:B0-----:R-:W-:Y:S05]  /*0880*/  CALL.ABS.NOINC `(cudaLaunchDeviceV2) ;  /* 0x0000000000007943 */ /* 0x001fea0003c00000 */
.L_x_6:
[----:B------:R-:W-:Y:S05]  /*0890*/  BSYNC B6 ;  /* 0x0000000000067941 */ /* 0x000fea0003800000 */
.L_x_65:
[----:B------:R-:W-:-:S04]  /*08a0*/  ISETP.NE.AND P0, PT, R2, RZ, PT ;  /* 0x000000ff0200720c */ /* 0x000fc80003f05270 */
[----:B------:R-:W-:-:S09]  /*08b0*/  P2R R0, PR, RZ, 0x1 ;  /* 0x00000001ff007803 */ /* 0x000fd20000000000 */
[----:B------:R-:W-:Y:S05]  /*08c0*/  @!P0 BRA `(.L_x_66) ;  /* 0x0000113000008947 */ /* 0x000fea0003800000 */
[----:B------:R-:W-:Y:S01]  /*08d0*/  IMAD.MOV.U32 R0, RZ, RZ, c[0x0][0x178] ;  /* 0x00005e00ff007624 */ /* 0x000fe200078e00ff */
[----:B------:R-:W-:-:S04]  /*08e0*/  MOV R29, RZ ;  /* 0x000000ff001d7202 */ /* 0x000fc80000000f00 */
[----:B------:R-:W-:-:S13]  /*08f0*/  ISETP.GE.U32.AND P0, PT, R0, 0x3, PT ;  /* 0x000000030000780c */ /* 0x000fda0003f06070 */
[----:B------:R-:W-:Y:S05]  /*0900*/  @!P0 BRA `(.L_x_67) ;  /* 0x0000099000008947 */ /* 0x000fea0003800000 */
[C---:B------:R-:W-:Y:S01]  /*0910*/  LOP3.LUT R3, R2.reuse, 0x3, RZ, 0xc0, !PT ;  /* 0x0000000302037812 */ /* 0x040fe200078ec0ff */
[----:B------:R-:W-:Y:S03]  /*0920*/  BSSY B7, `(.L_x_67) ;  /* 0x0000097000077945 */ /* 0x000fe60003800000 */
[----:B------:R-:W-:-:S04]  /*0930*/  IADD3 R28, R2, -R3, RZ ;  /* 0x80000003021c7210 */ /* 0x000fc80007ffe0ff */
.L_x_72:
[----:B------:R-:W-:Y:S01]  /*0940*/  IADD3 R28, R28, -0x4, RZ ;  /* 0xfffffffc1c1c7810 */ /* 0x000fe20007ffe0ff */
[----:B------:R-:W-:Y:S01]  /*0950*/  UMOV UR4, 32@lo(fun@fdesc(_Z7g_fnt_iPjjbS_)) ;  /* 0x0000000000047882 */ /* 0x000fe20000000000 */
[----:B------:R-:W-:Y:S01]  /*0960*/  IMAD.MOV.U32 R6, RZ, RZ, R25 ;  /* 0x000000ffff067224 */ /* 0x000fe200078e0019 */
[----:B------:R-:W-:Y:S01]  /*0970*/  UMOV UR5, 32@hi(fun@fdesc(_Z7g_fnt_iPjjbS_)) ;  /* 0x0000000000057882 */ /* 0x000fe20000000000 */
[----:B------:R-:W-:Y:S01]  /*0980*/  ISETP.NE.AND P0, PT, R28, RZ, PT ;  /* 0x000000ff1c00720c */ /* 0x000fe20003f05270 */
[----:B------:R-:W-:Y:S01]  /*0990*/  IMAD.MOV.U32 R7, RZ, RZ, 0x1 ;  /* 0x00000001ff077424 */ /* 0x000fe200078e00ff */
[----:B------:R-:W-:Y:S01]  /*09a0*/  MOV R9, R24 ;  /* 0x0000001800097202 */ /* 0x000fe20000000f00 */
[----:B------:R-:W-:Y:S01]  /*09b0*/  IMAD.MOV.U32 R8, RZ, RZ, 0x1 ;  /* 0x00000001ff087424 */ /* 0x000fe200078e00ff */
[----:B------:R-:W-:Y:S01]  /*09c0*/  P2R R36, PR, RZ, 0x1 ;  /* 0x00000001ff247803 */ /* 0x000fe20000000000 */
[----:B------:R-:W-:Y:S01]  /*09d0*/  IMAD.MOV.U32 R10, RZ, RZ, 0x1 ;  /* 0x00000001ff0a7424 */ /* 0x000fe200078e00ff */
[----:B------:R-:W-:Y:S01]  /*09e0*/  MOV R12, RZ ;  /* 0x000000ff000c7202 */ /* 0x000fe20000000f00 */
[----:B------:R-:W-:Y:S01]  /*09f0*/  IMAD.MOV.U32 R11, RZ, RZ, 0x1 ;  /* 0x00000001ff0b7424 */ /* 0x000fe200078e00ff */
[----:B------:R-:W-:Y:S01]  /*0a00*/  MOV R5, UR5 ;  /* 0x0000000500057c02 */ /* 0x000fe20008000f00 */
[----:B------:R-:W-:Y:S01]  /*0a10*/  IMAD.U32 R4, RZ, RZ, UR4 ;  /* 0x00000004ff047e24 */ /* 0x000fe2000f8e00ff */
[----:B------:R-:W-:-:S02]  /*0a20*/  MOV R20, 32@lo((_Z17g_build_product_iPjS_S_jS_S_S_ + .L_x_7@srel)) ;  /* 0x0000000000147802 */ /* 0x000fc40000000f00 */
[----:B------:R-:W-:-:S04]  /*0a30*/  MOV R21, 32@hi((_Z17g_build_product_iPjS_S_jS_S_S_ + .L_x_7@srel)) ;  /* 0x0000000000157802 */ /* 0x000fc80000000f00 */
[----:B------:R-:W-:Y:S05]  /*0a40*/  CALL.ABS.NOINC `(cudaGetParameterBufferV2) ;  /* 0x0000000000007943 */ /* 0x000fea0003c00000 */
.L_x_7:
[----:B------:R-:W-:Y:S01]  /*0a50*/  ISETP.NE.U32.AND P0, PT, R4, RZ, PT ;  /* 0x000000ff0400720c */ /* 0x000fe20003f05070 */
[----:B------:R-:W-:Y:S01]  /*0a60*/  BSSY B6, `(.L_x_68) ;  /* 0x0000013000067945 */ /* 0x000fe20003800000 */
[----:B------:R-:W-:Y:S02]  /*0a70*/  IMAD.MOV.U32 R10, RZ, RZ, R4 ;  /* 0x000000ffff0a7224 */ /* 0x000fe400078e0004 */
[----:B------:R-:W-:Y:S01]  /*0a80*/  ISETP.NE.AND.EX P0, PT, R5, RZ, PT, P0 ;  /* 0x000000ff0500720c */ /* 0x000fe20003f05300 */
[----:B------:R-:W-:-:S12]  /*0a90*/  IMAD.MOV.U32 R11, RZ, RZ, R5 ;  /* 0x000000ffff0b7224 */ /* 0x000fd800078e0005 */
[----:B------:R-:W-:Y:S05]  /*0aa0*/  @!P0 BRA `(.L_x_8) ;  /* 0x000000e000008947 */ /* 0x000fea0003800000 */
[----:B------:R-:W-:Y:S01]  /*0ab0*/  IMAD.MOV.U32 R8, RZ, RZ, c[0x0][0x188] ;  /* 0x00006200ff087624 */ /* 0x000fe200078e00ff */
[----:B------:R-:W-:Y:S01]  /*0ac0*/  ULDC.64 UR4, c[0x0][0x118] ;  /* 0x0000460000047ab9 */ /* 0x000fe20000000a00 */
[----:B------:R-:W-:Y:S01]  /*0ad0*/  IMAD.MOV.U32 R9, RZ, RZ, c[0x0][0x18c] ;  /* 0x00006300ff097624 */ /* 0x000fe200078e00ff */
[----:B------:R0:W-:Y:S01]  /*0ae0*/  ST.E.64 [R10.64], R44 ;  /* 0x0000002c0a007985 */ /* 0x0001e2000c101b04 */
[----:B------:R-:W-:Y:S01]  /*0af0*/  MOV R4, R10 ;  /* 0x0000000a00047202 */ /* 0x000fe20000000f00 */
[----:B------:R-:W-:Y:S01]  /*0b00*/  IMAD.MOV.U32 R5, RZ, RZ, R11 ;  /* 0x000000ffff057224 */ /* 0x000fe200078e000b */
[----:B------:R-:W-:Y:S01]  /*0b10*/  MOV R6, R16 ;  /* 0x0000001000067202 */ /* 0x000fe20000000f00 */
[----:B------:R0:W-:Y:S01]  /*0b20*/  ST.E.64 [R10.64+0x10], R8 ;  /* 0x000010080a007985 */ /* 0x0001e2000c101b04 */
[----:B------:R-:W-:Y:S01]  /*0b30*/  IMAD.MOV.U32 R7, RZ, RZ, R17 ;  /* 0x000000ffff077224 */ /* 0x000fe200078e0011 */
[----:B------:R-:W-:Y:S02]  /*0b40*/  MOV R20, 32@lo((_Z17g_build_product_iPjS_S_jS_S_S_ + .L_x_8@srel)) ;  /* 0x0000000000147802 */ /* 0x000fe40000000f00 */
[----:B------:R0:W-:Y:S01]  /*0b50*/  ST.E [R10.64+0x8], R29 ;  /* 0x0000081d0a007985 */ /* 0x0001e2000c101904 */
[----:B------:R-:W-:-:S03]  /*0b60*/  MOV R21, 32@hi((_Z17g_build_product_iPjS_S_jS_S_S_ + .L_x_8@srel)) ;  /* 0x0000000000157802 */ /* 0x000fc60000000f00 */
[----:B------:R0:W-:Y:S04]  /*0b70*/  ST.E.U8 [R10.64+0xc], RZ ;  /* 0x00000cff0a007985 */ /* 0x0001e8000c101104 */
[----:B0-----:R-:W-:Y:S05]  /*0b80*/  CALL.ABS.NOINC `(cudaLaunchDeviceV2) ;  /* 0x0000000000007943 */ /* 0x001fea0003c00000 */
.L_x_8:
[----:B------:R-:W-:Y:S05]  /*0b90*/  BSYNC B6 ;  /* 0x0000000000067941 */ /* 0x000fea0003800000 */
.L_x_68:
[----:B------:R-:W-:Y:S01]  /*0ba0*/  UMOV UR4, 32@hi(fun@fdesc(_Z7g_fnt_iPjjbS_)) ;  /* 0x0000000000047882 */ /* 0x000fe20000000000 */
[----:B------:R-:W-:Y:S01]  /*0bb0*/  IMAD.MOV.U32 R6, RZ, RZ, R25 ;  /* 0x000000ffff067224 */ /* 0x000fe200078e0019 */
[----:B------:R-:W-:Y:S01]  /*0bc0*/  UMOV UR5, 32@lo(fun@fdesc(_Z7g_fnt_iPjjbS_)) ;  /* 0x0000000000057882 */ /* 0x000fe20000000000 */
[----:B------:R-:W-:Y:S01]  /*0bd0*/  MOV R7, 0x1 ;  /* 0x0000000100077802 */ /* 0x000fe20000000f00 */
[----:B------:R-:W-:Y:S01]  /*0be0*/  IMAD.MOV.U32 R8, RZ, RZ, 0x1 ;  /* 0x00000001ff087424 */ /* 0x000fe200078e00ff */
[----:B------:R-:W-:Y:S01]  /*0bf0*/  MOV R9, R24 ;  /* 0x0000001800097202 */ /* 0x000fe20000000f00 */
[----:B------:R-:W-:Y:S01]  /*0c00*/  IMAD.MOV.U32 R10, RZ, RZ, 0x1 ;  /* 0x00000001ff0a7424 */ /* 0x000fe200078e00ff */
[----:B------:R-:W-:Y:S01]  /*0c10*/  MOV R11, 0x1 ;  /* 0x00000001000b7802 */ /* 0x000fe20000000f00 */
[----:B------:R-:W-:Y:S01]  /*0c20*/  IMAD.MOV.U32 R12, RZ, RZ, RZ ;  /* 0x000000ffff0c7224 */ /* 0x000fe200078e00ff */
[----:B------:R-:W-:Y:S01]  /*0c30*/  MOV R4, UR5 ;  /* 0x0000000500047c02 */ /* 0x000fe20008000f00 */
[----:B------:R-:W-:Y:S01]  /*0c40*/  IMAD.U32 R5, RZ, RZ, UR4 ;  /* 0x00000004ff057e24 */ /* 0x000fe2000f8e00ff */
[----:B------:R-:W-:-:S02]  /*0c50*/  MOV R20, 32@lo((_Z17g_build_product_iPjS_S_jS_S_S_ + .L_x_9@srel)) ;  /* 0x0000000000147802 */ /* 0x000fc40000000f00 */
[----:B------:R-:W-:-:S04]  /*0c60*/  MOV R21, 32@hi((_Z17g_build_product_iPjS_S_jS_S_S_ + .L_x_9@srel)) ;  /* 0x0000000000157802 */ /* 0x000fc80000000f00 */
[----:B------:R-:W-:Y:S05]  /*0c70*/  CALL.ABS.NOINC `(cudaGetParameterBufferV2) ;  /* 0x0000000000007943 */ /* 0x000fea0003c00000 */
.L_x_9:
[----:B------:R-:W-:Y:S01]  /*0c80*/  ISETP.NE.U32.AND P0, PT, R4, RZ, PT ;  /* 0x000000ff0400720c */ /* 0x000fe20003f05070 */
[----:B------:R-:W-:Y:S01]  /*0c90*/  BSSY B6, `(.L_x_69) ;  /* 0x0000014000067945 */ /* 0x000fe20003800000 */
[----:B------:R-:W-:Y:S02]  /*0ca0*/  IMAD.MOV.U32 R8, RZ, RZ, R4 ;  /* 0x000000ffff087224 */ /* 0x000fe400078e0004 */
[----:B------:R-:W-:Y:S01]  /*0cb0*/  ISETP.NE.AND.EX P0, PT, R5, RZ, PT, P0 ;  /* 0x000000ff0500720c */ /* 0x000fe20003f05300 */
[----:B------:R-:W-:-:S12]  /*0cc0*/  IMAD.MOV.U32 R9, RZ, RZ, R5 ;  /* 0x000000ffff097224 */ /* 0x000fd800078e0005 */
[----:B------:R-:W-:Y:S05]  /*0cd0*/  @!P0 BRA `(.L_x_10) ;  /* 0x000000f000008947 */ /* 0x000fea0003800000 */
[----:B------:R-:W-:Y:S01]  /*0ce0*/  IMAD.MOV.U32 R10, RZ, RZ, c[0x0][0x188] ;  /* 0x00006200ff0a7624 */ /* 0x000fe200078e00ff */
[----:B------:R-:W-:Y:S01]  /*0cf0*/  IADD3 R0, R29, 0x1, RZ ;  /* 0x000000011d007810 */ /* 0x000fe20007ffe0ff */
[----:B------:R-:W-:Y:S01]  /*0d00*/  IMAD.MOV.U32 R11, RZ, RZ, c[0x0][0x18c] ;  /* 0x00006300ff0b7624 */ /* 0x000fe200078e00ff */
[----:B------:R-:W-:Y:S01]  /*0d10*/  ULDC.64 UR4, c[0x0][0x118] ;  /* 0x0000460000047ab9 */ /* 0x000fe20000000a00 */
[----:B------:R-:W-:Y:S01]  /*0d20*/  MOV R4, R8 ;  /* 0x0000000800047202 */ /* 0x000fe20000000f00 */
[----:B------:R0:W-:Y:S01]  /*0d30*/  ST.E.64 [R8.64], R44 ;  /* 0x0000002c08007985 */ /* 0x0001e2000c101b04 */
[----:B------:R-:W-:Y:S01]  /*0d40*/  IMAD.MOV.U32 R5, RZ, RZ, R9 ;  /* 0x000000ffff057224 */ /* 0x000fe200078e0009 */
[----:B------:R-:W-:Y:S01]  /*0d50*/  MOV R6, R16 ;  /* 0x0000001000067202 */ /* 0x000fe20000000f00 */
[----:B------:R-:W-:Y:S01]  /*0d60*/  IMAD.MOV.U32 R7, RZ, RZ, R17 ;  /* 0x000000ffff077224 */ /* 0x000fe200078e0011 */
[----:B------:R0:W-:Y:S01]  /*0d70*/  ST.E.64 [R8.64+0x10], R10 ;  /* 0x0000100a08007985 */ /* 0x0001e2000c101b04 */
[----:B------:R-:W-:-:S02]  /*0d80*/  MOV R20, 32@lo((_Z17g_build_product_iPjS_S_jS_S_S_ + .L_x_10@srel)) ;  /* 0x0000000000147802 */ /* 0x000fc40000000f00 */
[----:B------:R-:W-:Y:S01]  /*0d90*/  MOV R21, 32@hi((_Z17g_build_product_iPjS_S_jS_S_S_ + .L_x_10@srel)) ;  /* 0x0000000000157802 */ /* 0x000fe20000000f00 */
[----:B------:R0:W-:Y:S04]  /*0da0*/  ST.E [R8.64+0x8], R0 ;  /* 0x0000080008007985 */ /* 0x0001e8000c101904 */
[----:B------:R0:W-:Y:S02]  /*0db0*/  ST.E.U8 [R8.64+0xc], RZ ;  /* 0x00000cff08007985 */ /* 0x0001e4000c101104 */
[----:B0-----:R-:W-:Y:S05]  /*0dc0*/  CALL.ABS.NOINC `(cudaLaunchDeviceV2) ;  /* 0x0000000000007943 */ /* 0x001fea0003c00000 */
.L_x_10:
[----:B------:R-:W-:Y:S05]  /*0dd0*/  BSYNC B6 ;  /* 0x0000000000067941 */ /* 0x000fea0003800000 */
.L_x_69:
        /* <DEDUP_REMOVED lines=14> */
.L_x_11:
        /* <DEDUP_REMOVED lines=21> */
.L_x_12:
[----:B------:R-:W-:Y:S05]  /*1010*/  BSYNC B6 ;  /* 0x0000000000067941 */ /* 0x000fea0003800000 */
.L_x_70:
        /* <DEDUP_REMOVED lines=14> */
.L_x_13:
        /* <DEDUP_REMOVED lines=21> */
.L_x_14:
[----:B------:R-:W-:Y:S05]  /*1250*/  BSYNC B6 ;  /* 0x0000000000067941 */ /* 0x000fea0003800000 */
.L_x_71:
[----:B------:R-:W-:Y:S02]  /*1260*/  ISETP.NE.AND P6, PT, R36, RZ, PT ;  /* 0x000000ff2400720c */ /* 0x000fe40003fc5270 */
[----:B------:R-:W-:-:S11]  /*1270*/  IADD3 R29, R29, 0x4, RZ ;  /* 0x000000041d1d7810 */ /* 0x000fd60007ffe0ff */
[----:B------:R-:W-:Y:S05]  /*1280*/  @P6 BRA `(.L_x_72) ;  /* 0xfffff6b000006947 */ /* 0x000fea000383ffff */
[----:B------:R-:W-:Y:S05]  /*1290*/  BSYNC B7 ;  /* 0x0000000000077941 */ /* 0x000fea0003800000 */
.L_x_67:
[----:B------:R-:W-:Y:S01]  /*12a0*/  IMAD.MOV.U32 R28, RZ, RZ, 0x1 ;  /* 0x00000001ff1c7424 */ /* 0x000fe200078e00ff */
[----:B------:R-:W-:Y:S04]  /*12b0*/  BSSY B7, `(.L_x_66) ;  /* 0x0000074000077945 */ /* 0x000fe80003800000 */
[----:B------:R-:W-:-:S04]  /*12c0*/  IADD3 R28, R28, c[0x0][0x178], RZ ;  /* 0x00005e001c1c7a10 */ /* 0x000fc80007ffe0ff */
[----:B------:R-:W-:-:S04]  /*12d0*/  LOP3.LUT R0, R28, 0x3, RZ, 0xc0, !PT ;  /* 0x000000031c007812 */ /* 0x000fc800078ec0ff */
[----:B------:R-:W-:-:S13]  /*12e0*/  ISETP.NE.AND P0, PT, R0, RZ, PT ;  /* 0x000000ff0000720c */ /* 0x000fda0003f05270 */
[----:B------:R-:W-:Y:S05]  /*12f0*/  @!P0 BRA `(.L_x_20) ;  /* 0x000006f000008947 */ /* 0x000fea0003800000 */
[----:B------:R-:W-:Y:S01]  /*1300*/  UMOV UR4, 32@lo(fun@fdesc(_Z7g_fnt_iPjjbS_)) ;  /* 0x0000000000047882 */ /* 0x000fe20000000000 */
[----:B------:R-:W-:Y:S01]  /*1310*/  IMAD.MOV.U32 R6, RZ, RZ, R25 ;  /* 0x000000ffff067224 */ /* 0x000fe200078e0019 */
[----:B------:R-:W-:Y:S01]  /*1320*/  UMOV UR5, 32@hi(fun@fdesc(_Z7g_fnt_iPjjbS_)) ;  /* 0x0000000000057882 */ /* 0x000fe20000000000 */
        /* <DEDUP_REMOVED lines=11> */
.L_x_15:
        /* <DEDUP_REMOVED lines=20> */
.L_x_16:
[----:B------:R-:W-:Y:S05]  /*1520*/  BSYNC B6 ;  /* 0x0000000000067941 */ /* 0x000fea0003800000 */
.L_x_73:
[----:B------:R-:W-:-:S04]  /*1530*/  LOP3.LUT R0, R28, 0x3, RZ, 0xc0, !PT ;  /* 0x000000031c007812 */ /* 0x000fc800078ec0ff */
[----:B------:R-:W-:-:S13]  /*1540*/  ISETP.NE.AND P0, PT, R0, 0x1, PT ;  /* 0x000000010000780c */ /* 0x000fda0003f05270 */
[----:B------:R-:W-:Y:S05]  /*1550*/  @!P0 BRA `(.L_x_20) ;  /* 0x0000049000008947 */ /* 0x000fea0003800000 */
        /* <DEDUP_REMOVED lines=14> */
.L_x_17:
        /* <DEDUP_REMOVED lines=21> */
.L_x_18:
[----:B------:R-:W-:Y:S05]  /*1790*/  BSYNC B6 ;  /* 0x0000000000067941 */ /* 0x000fea0003800000 */
.L_x_74:
        /* <DEDUP_REMOVED lines=17> */
.L_x_19:
[----:B------:R-:W-:Y:S01]  /*18b0*/  ISETP.NE.U32.AND P0, PT, R4, RZ, PT ;  /* 0x000000ff0400720c */ /* 0x000fe20003f05070 */
[----:B------:R-:W-:Y:S02]  /*18c0*/  IMAD.MOV.U32 R8, RZ, RZ, R4 ;  /* 0x000000ffff087224 */ /* 0x000fe400078e0004 */
[----:B------:R-:W-:Y:S01]  /*18d0*/  IMAD.MOV.U32 R9, RZ, RZ, R5 ;  /* 0x000000ffff097224 */ /* 0x000fe200078e0005 */
[----:B------:R-:W-:-:S13]  /*18e0*/  ISETP.NE.AND.EX P0, PT, R5, RZ, PT, P0 ;  /* 0x000000ff0500720c */ /* 0x000fda0003f05300 */
        /* <DEDUP_REMOVED lines=16> */
.L_x_20:
[----:B------:R-:W-:Y:S05]  /*19f0*/  BSYNC B7 ;  /* 0x0000000000077941 */ /* 0x000fea0003800000 */
.L_x_66:
[----:B------:R0:W5:Y:S01]  /*1a00*/  LDL.64 R16, [R1] ;  /* 0x0000000001107983 */ /* 0x0001620000100a00 */
[----:B------:R-:W-:Y:S01]  /*1a10*/  UMOV UR4, 32@hi(fun@fdesc(_Z9g_pre_fntPjS_jS_)) ;  /* 0x0000000000047882 */ /* 0x000fe20000000000 */
[----:B------:R-:W-:Y:S01]  /*1a20*/  IMAD.MOV.U32 R6, RZ, RZ, R25 ;  /* 0x000000ffff067224 */ /* 0x000fe200078e0019 */
[----:B------:R-:W-:Y:S01]  /*1a30*/  UMOV UR5, 32@lo(fun@fdesc(_Z9g_pre_fntPjS_jS_)) ;  /* 0x0000000000057882 */ /* 0x000fe20000000000 */
        /* <DEDUP_REMOVED lines=10> */
[----:B0----5:R-:W-:Y:S05]  /*1ae0*/  CALL.ABS.NOINC `(cudaGetParameterBufferV2) ;  /* 0x0000000000007943 */ /* 0x021fea0003c00000 */
.L_x_21:
[----:B------:R-:W-:Y:S01]  /*1af0*/  ISETP.NE.U32.AND P0, PT, R4, RZ, PT ;  /* 0x000000ff0400720c */ /* 0x000fe20003f05070 */
[----:B------:R-:W-:Y:S01]  /*1b00*/  IMAD.MOV.U32 R0, RZ, RZ, 0x1 ;  /* 0x00000001ff007424 */ /* 0x000fe200078e00ff */
[----:B------:R-:W-:Y:S01]  /*1b10*/  BSSY B6, `(.L_x_75) ;  /* 0x000001a000067945 */ /* 0x000fe20003800000 */
[----:B------:R-:W-:Y:S01]  /*1b20*/  IMAD.MOV.U32 R8, RZ, RZ, R4 ;  /* 0x000000ffff087224 */ /* 0x000fe200078e0004 */
[----:B------:R-:W-:Y:S01]  /*1b30*/  ISETP.NE.AND.EX P0, PT, R5, RZ, PT, P0 ;  /* 0x000000ff0500720c */ /* 0x000fe20003f05300 */
[----:B------:R-:W-:Y:S01]  /*1b40*/  IMAD.MOV.U32 R9, RZ, RZ, R5 ;  /* 0x000000ffff097224 */ /* 0x000fe200078e0005 */
[----:B------:R-:W-:-:S11]  /*1b50*/  IADD3 R36, R0, c[0x0][0x178], RZ ;  /* 0x00005e0000247a10 */ /* 0x000fd60007ffe0ff */
[----:B------:R-:W-:Y:S05]  /*1b60*/  @!P0 BRA `(.L_x_22) ;  /* 0x0000014000008947 */ /* 0x000fea0003800000 */
[----:B------:R-:W-:Y:S01]  /*1b70*/  IMAD.MOV.U32 R3, RZ, RZ, -0x1 ;  /* 0xffffffffff037424 */ /* 0x000fe200078e00ff */
[----:B------:R-:W-:Y:S01]  /*1b80*/  SHF.L.U32 R5, R0, c[0x0][0x178], RZ ;  /* 0x00005e0000057a19 */ /* 0x000fe200000006ff */
[----:B------:R-:W-:Y:S01]  /*1b90*/  IMAD.MOV.U32 R12, RZ, RZ, c[0x0][0x180] ;  /* 0x00006000ff0c7624 */ /* 0x000fe200078e00ff */
[----:B------:R-:W-:Y:S01]  /*1ba0*/  ULDC.64 UR4, c[0x0][0x118] ;  /* 0x0000460000047ab9 */ /* 0x000fe20000000a00 */
[----:B------:R-:W-:Y:S01]  /*1bb0*/  IMAD.MOV.U32 R13, RZ, RZ, c[0x0][0x184] ;  /* 0x00006100ff0d7624 */ /* 0x000fe200078e00ff */
[----:B------:R-:W-:Y:S01]  /*1bc0*/  SHF.L.U32 R3, R3, R36, RZ ;  /* 0x0000002403037219 */ /* 0x000fe200000006ff */
[----:B------:R0:W-:Y:S01]  /*1bd0*/  ST.E.64 [R8.64+0x8], R46 ;  /* 0x0000082e08007985 */ /* 0x0001e2000c101b04 */
[C---:B------:R-:W-:Y:S01]  /*1be0*/  LEA R10, P0, R5.reuse, R30, 0x2 ;  /* 0x0000001e050a7211 */ /* 0x040fe200078010ff */
[----:B------:R-:W-:Y:S01]  /*1bf0*/  IMAD.MOV.U32 R4, RZ, RZ, R8 ;  /* 0x000000ffff047224 */ /* 0x000fe200078e0008 */
[----:B------:R-:W-:Y:S01]  /*1c00*/  LOP3.LUT R3, RZ, R3, RZ, 0x33, !PT ;  /* 0x00000003ff037212 */ /* 0x000fe200078e33ff */
[----:B------:R0:W-:Y:S01]  /*1c10*/  ST.E.64 [R8.64+0x18], R12 ;  /* 0x0000180c08007985 */ /* 0x0001e2000c101b04 */
[----:B------:R-:W-:Y:S01]  /*1c20*/  LEA.HI.X R11, R5, R31, RZ, 0x2, P0 ;  /* 0x0000001f050b7211 */ /* 0x000fe200000f14ff */
[----:B------:R-:W-:Y:S01]  /*1c30*/  IMAD.MOV.U32 R5, RZ, RZ, R9 ;  /* 0x000000ffff057224 */ /* 0x000fe200078e0009 */
[----:B------:R-:W-:Y:S01]  /*1c40*/  MOV R20, 32@lo((_Z17g_build_product_iPjS_S_jS_S_S_ + .L_x_22@srel)) ;  /* 0x0000000000147802 */ /* 0x000fe20000000f00 */
[----:B------:R0:W-:Y:S01]  /*1c50*/  ST.E [R8.64+0x10], R3 ;  /* 0x0000100308007985 */ /* 0x0001e2000c101904 */
[----:B------:R-:W-:Y:S01]  /*1c60*/  IMAD.MOV.U32 R6, RZ, RZ, R16 ;  /* 0x000000ffff067224 */ /* 0x000fe200078e0010 */
[----:B------:R-:W-:Y:S01]  /*1c70*/  MOV R21, 32@hi((_Z17g_build_product_iPjS_S_jS_S_S_ + .L_x_22@srel)) ;  /* 0x0000000000157802 */ /* 0x000fe20000000f00 */
[----:B------:R-:W-:Y:S01]  /*1c80*/  IMAD.MOV.U32 R7, RZ, RZ, R17 ;  /* 0x000000ffff077224 */ /* 0x000fe200078e0011 */
[----:B------:R0:W-:Y:S04]  /*1c90*/  ST.E.64 [R8.64], R10 ;  /* 0x0000000a08007985 */ /* 0x0001e8000c101b04 */
[----:B0-----:R-:W-:Y:S05]  /*1ca0*/  CALL.ABS.NOINC `(cudaLaunchDeviceV2) ;  /* 0x0000000000007943 */ /* 0x001fea0003c00000 */
.L_x_22:
[----:B------:R-:W-:Y:S05]  /*1cb0*/  BSYNC B6 ;  /* 0x0000000000067941 */ /* 0x000fea0003800000 */
.L_x_75:
[----:B------:R-:W-:-:S13]  /*1cc0*/  ISETP.NE.AND P6, PT, R2, RZ, PT ;  /* 0x000000ff0200720c */ /* 0x000fda0003fc5270 */
        /* <DEDUP_REMOVED lines=8> */
.L_x_82:
        /* <DEDUP_REMOVED lines=17> */
.L_x_23:
        /* <DEDUP_REMOVED lines=20> */
.L_x_24:
[----:B------:R-:W-:Y:S05]  /*1fa0*/  BSYNC B6 ;  /* 0x0000000000067941 */ /* 0x000fea0003800000 */
.L_x_78:
[----:B------:R-:W-:Y:S01]  /*1fb0*/  MOV R28, 32@lo(fun@fdesc(_Z7g_fnt_iPjjbS_)) ;  /* 0x00000000001c7802 */ /* 0x000fe20000000f00 */
[----:B------:R-:W-:Y:S01]  /*1fc0*/  IMAD.MOV.U32 R6, RZ, RZ, R25 ;  /* 0x000000ffff067224 */ /* 0x000fe200078e0019 */
[----:B------:R-:W-:Y:S01]  /*1fd0*/  MOV R29, 32@hi(fun@fdesc(_Z7g_fnt_iPjjbS_)) ;  /* 0x00000000001d7802 */ /* 0x000fe20000000f00 */
        /* <DEDUP_REMOVED lines=11> */
.L_x_25:
        /* <DEDUP_REMOVED lines=21> */
.L_x_26:
[----:B------:R-:W-:Y:S05]  /*21e0*/  BSYNC B6 ;  /* 0x0000000000067941 */ /* 0x000fea0003800000 */
.L_x_79:
[----:B------:R-:W-:Y:S01]  /*21f0*/  IMAD.MOV.U32 R4, RZ, RZ, R28 ;  /* 0x000000ffff047224 */ /* 0x000fe200078e001c */
[----:B------:R-:W-:Y:S01]  /*2200*/  MOV R5, R29 ;  /* 0x0000001d00057202 */ /* 0x000fe20000000f00 */
[----:B------:R-:W-:Y:S01]  /*2210*/  IMAD.MOV.U32 R6, RZ, RZ, R25 ;  /* 0x000000ffff067224 */ /* 0x000fe200078e0019 */
[----:B------:R-:W-:Y:S01]  /*2220*/  MOV R7, 0x1 ;  /* 0x0000000100077802 */ /* 0x000fe20000000f00 */
[----:B------:R-:W-:Y:S01]  /*2230*/  IMAD.MOV.U32 R8, RZ, RZ, 0x1 ;  /* 0x00000001ff087424 */ /* 0x000fe200078e00ff */
[----:B------:R-:W-:Y:S01]  /*2240*/  MOV R9, R24 ;  /* 0x0000001800097202 */ /* 0x000fe20000000f00 */
[----:B------:R-:W-:Y:S01]  /*2250*/  IMAD.MOV.U32 R10, RZ, RZ, 0x1 ;  /* 0x00000001ff0a7424 */ /* 0x000fe200078e00ff */
[----:B------:R-:W-:Y:S01]  /*2260*/  MOV R11, 0x1 ;  /* 0x00000001000b7802 */ /* 0x000fe20000000f00 */
[----:B------:R-:W-:Y:S01]  /*2270*/  IMAD.MOV.U32 R12, RZ, RZ, RZ ;  /* 0x000000ffff0c7224 */ /* 0x000fe200078e00ff */
[----:B------:R-:W-:-:S02]  /*2280*/  MOV R20, 32@lo((_Z17g_build_product_iPjS_S_jS_S_S_ + .L_x_27@srel)) ;  /* 0x0000000000147802 */ /* 0x000fc40000000f00 */
[----:B------:R-:W-:-:S04]  /*2290*/  MOV R21, 32@hi((_Z17g_build_product_iPjS_S_jS_S_S_ + .L_x_27@srel)) ;  /* 0x0000000000157802 */ /* 0x000fc80000000f00 */
[----:B------:R-:W-:Y:S05]  /*22a0*/  CALL.ABS.NOINC `(cudaGetParameterBufferV2) ;  /* 0x0000000000007943 */ /* 0x000fea0003c00000 */
.L_x_27:
        /* <DEDUP_REMOVED lines=21> */
.L_x_28:
[----:B------:R-:W-:Y:S05]  /*2400*/  BSYNC B6 ;  /* 0x0000000000067941 */ /* 0x000fea0003800000 */
.L_x_80:
        /* <DEDUP_REMOVED lines=12> */
.L_x_29:
        /* <DEDUP_REMOVED lines=21> */
.L_x_30:
[----:B------:R-:W-:Y:S05]  /*2620*/  BSYNC B6 ;  /* 0x0000000000067941 */ /* 0x000fea0003800000 */
.L_x_81:
[----:B------:R-:W-:Y:S02]  /*2630*/  ISETP.NE.AND P6, PT, R38, RZ, PT ;  /* 0x000000ff2600720c */ /* 0x000fe40003fc5270 */
[----:B------:R-:W-:-:S11]  /*2640*/  IADD3 R37, R37, 0x4, RZ ;  /* 0x0000000425257810 */ /* 0x000fd60007ffe0ff */
[----:B------:R-:W-:Y:S05]  /*2650*/  @P6 BRA `(.L_x_82) ;  /* 0xfffff6f000006947 */ /* 0x000fea000383ffff */
[----:B------:R-:W-:Y:S05]  /*2660*/  BSYNC B7 ;  /* 0x0000000000077941 */ /* 0x000fea0003800000 */
.L_x_77:
        /* <DEDUP_REMOVED lines=20> */
.L_x_31:
        /* <DEDUP_REMOVED lines=20> */
.L_x_32:
[----:B------:R-:W-:Y:S05]  /*28f0*/  BSYNC B6 ;  /* 0x0000000000067941 */ /* 0x000fea0003800000 */
.L_x_83:
[----:B------:R-:W-:-:S13]  /*2900*/  ISETP.NE.AND P0, PT, R36, 0x1, PT ;  /* 0x000000012400780c */ /* 0x000fda0003f05270 */
[----:B------:R-:W-:Y:S05]  /*2910*/  @!P0 BRA `(.L_x_36) ;  /* 0x0000046000008947 */ /* 0x000fea0003800000 */
        /* <DEDUP_REMOVED lines=14> */
.L_x_33:
        /* <DEDUP_REMOVED lines=21> */
.L_x_34:
[----:B------:R-:W-:Y:S05]  /*2b50*/  BSYNC B6 ;  /* 0x0000000000067941 */ /* 0x000fea0003800000 */
.L_x_84:
[----:B------:R-:W-:-:S13]  /*2b60*/  ISETP.NE.AND P0, PT, R36, 0x2, PT ;  /* 0x000000022400780c */ /* 0x000fda0003f05270 */
[----:B------:R-:W-:Y:S05]  /*2b70*/  @!P0 BRA `(.L_x_36) ;  /* 0x0000020000008947 */ /* 0x000fea0003800000 */
        /* <DEDUP_REMOVED lines=9> */
[----:B------:R-:W-:Y:S02]  /*2c10*/  MOV R20, 32@lo((_Z17g_build_product_iPjS_S_jS_S_S_ + .L_x_35@srel)) ;  /* 0x0000000000147802 */ /* 0x000fe40000000f00 */
[----:B------:R-:W-:-:S04]  /*2c20*/  MOV R21, 32@hi((_Z17g_build_product_iPjS_S_jS_S_S_ + .L_x_35@srel)) ;  /* 0x0000000000157802 */ /* 0x000fc80000000f00 */
[----:B------:R-:W-:Y:S05]  /*2c30*/  CALL.ABS.NOINC `(cudaGetParameterBufferV2) ;  /* 0x0000000000007943 */ /* 0x000fea0003c00000 */
.L_x_35:
[----:B------:R-:W-:Y:S01]  /*2c40*/  ISETP.NE.U32.AND P0, PT, R4, RZ, PT ;  /* 0x000000ff0400720c */ /* 0x000fe20003f05070 */
[----:B------:R-:W-:-:S02]  /*2c50*/  IMAD.MOV.U32 R8, RZ, RZ, R4 ;  /* 0x000000ffff087224 */ /* 0x000fc400078e0004 */
        /* <DEDUP_REMOVED lines=18> */
.L_x_36:
[----:B------:R-:W-:Y:S05]  /*2d80*/  BSYNC B7 ;  /* 0x0000000000077941 */ /* 0x000fea0003800000 */
.L_x_76:
[----:B------:R-:W-:Y:S01]  /*2d90*/  UMOV UR4, 32@lo(fun@fdesc(_Z14g_vector_mul_iPjS_S_)) ;  /* 0x0000000000047882 */ /* 0x000fe20000000000 */
[----:B------:R-:W-:Y:S01]  /*2da0*/  IMAD.MOV.U32 R6, RZ, RZ, R25 ;  /* 0x000000ffff067224 */ /* 0x000fe200078e0019 */
[----:B------:R-:W-:Y:S01]  /*2db0*/  UMOV UR5, 32@hi(fun@fdesc(_Z14g_vector_mul_iPjS_S_)) ;  /* 0x0000000000057882 */ /* 0x000fe20000000000 */
        /* <DEDUP_REMOVED lines=11> */
.L_x_37:
[----:B------:R-:W-:Y:S01]  /*2e70*/  ISETP.NE.U32.AND P0, PT, R4, RZ, PT ;  /* 0x000000ff0400720c */ /* 0x000fe20003f05070 */
[----:B------:R-:W-:Y:S01]  /*2e80*/  BSSY B6, `(.L_x_85) ;  /* 0x000000f000067945 */ /* 0x000fe20003800000 */
[----:B------:R-:W-:Y:S02]  /*2e90*/  IMAD.MOV.U32 R8, RZ, RZ, R4 ;  /* 0x000000ffff087224 */ /* 0x000fe400078e0004 */
[----:B------:R-:W-:Y:S01]  /*2ea0*/  ISETP.NE.AND.EX P0, PT, R5, RZ, PT, P0 ;  /* 0x000000ff0500720c */ /* 0x000fe20003f05300 */
[----:B------:R-:W-:-:S12]  /*2eb0*/  IMAD.MOV.U32 R9, RZ, RZ, R5 ;  /* 0x000000ffff097224 */ /* 0x000fd800078e0005 */
[----:B------:R-:W-:Y:S05]  /*2ec0*/  @!P0 BRA `(.L_x_38) ;  /* 0x000000a000008947 */ /* 0x000fea0003800000 */
[----:B------:R-:W-:Y:S02]  /*2ed0*/  ULDC.64 UR4, c[0x0][0x118] ;  /* 0x0000460000047ab9 */ /* 0x000fe40000000a00 */
[----:B------:R0:W-:Y:S04]  /*2ee0*/  ST.E.64 [R8.64+0x8], R46 ;  /* 0x0000082e08007985 */ /* 0x0001e8000c101b04 */
[----:B------:R0:W-:Y:S04]  /*2ef0*/  ST.E.64 [R8.64], R44 ;  /* 0x0000002c08007985 */ /* 0x0001e8000c101b04 */
[----:B------:R0:W-:Y:S04]  /*2f00*/  ST.E.64 [R8.64+0x10], R44 ;  /* 0x0000102c08007985 */ /* 0x0001e8000c101b04 */
[----:B------:R0:W5:Y:S01]  /*2f10*/  LDL.64 R6, [R1] ;  /* 0x0000000001067983 */ /* 0x0001620000100a00 */
[----:B------:R-:W-:Y:S01]  /*2f20*/  IMAD.MOV.U32 R4, RZ, RZ, R8 ;  /* 0x000000ffff047224 */ /* 0x000fe200078e0008 */
[----:B------:R-:W-:Y:S01]  /*2f30*/  MOV R20, 32@lo((_Z17g_build_product_iPjS_S_jS_S_S_ + .L_x_38@srel)) ;  /* 0x0000000000147802 */ /* 0x000fe20000000f00 */
[----:B------:R-:W-:Y:S01]  /*2f40*/  IMAD.MOV.U32 R5, RZ, RZ, R9 ;  /* 0x000000ffff057224 */ /* 0x000fe200078e0009 */
[----:B------:R-:W-:-:S04]  /*2f50*/  MOV R21, 32@hi((_Z17g_build_product_iPjS_S_jS_S_S_ + .L_x_38@srel)) ;  /* 0x0000000000157802 */ /* 0x000fc80000000f00 */
[----:B0----5:R-:W-:Y:S05]  /*2f60*/  CALL.ABS.NOINC `(cudaLaunchDeviceV2) ;  /* 0x0000000000007943 */ /* 0x021fea0003c00000 */
.L_x_38:
[----:B------:R-:W-:Y:S05]  /*2f70*/  BSYNC B6 ;  /* 0x0000000000067941 */ /* 0x000fea0003800000 */
.L_x_85:
[----:B------:R0:W5:Y:S01]  /*2f80*/  LDL.64 R16, [R1] ;  /* 0x0000000001107983 */ /* 0x0001620000100a00 */
[----:B------:R-:W-:Y:S01]  /*2f90*/  IMAD.MOV.U32 R0, RZ, RZ, c[0x0][0x178] ;  /* 0x00005e00ff007624 */ /* 0x000fe200078e00ff */
[C---:B------:R-:W-:Y:S01]  /*2fa0*/  LOP3.LUT R3, R23.reuse, 0x1, RZ, 0xc0, !PT ;  /* 0x0000000117037812 */ /* 0x040fe200078ec0ff */
[----:B------:R-:W-:Y:S01]  /*2fb0*/  IMAD.MOV.U32 R29, RZ, RZ, 0x1 ;  /* 0x00000001ff1d7424 */ /* 0x000fe200078e00ff */
[----:B------:R-:W-:Y:S01]  /*2fc0*/  ISETP.GE.U32.AND P0, PT, R23, 0x6, PT ;  /* 0x000000061700780c */ /* 0x000fe20003f06070 */
[----:B------:R-:W-:Y:S01]  /*2fd0*/  UMOV UR4, 32@hi(fun@fdesc(_Z9g_pre_fntPjS_jS_)) ;  /* 0x0000000000047882 */ /* 0x000fe20000000000 */
[----:B------:R-:W-:Y:S01]  /*2fe0*/  IADD3 R0, R0, -0x1, RZ ;  /* 0xffffffff00007810 */ /* 0x000fe20007ffe0ff */
[----:B------:R-:W-:Y:S01]  /*2ff0*/  UMOV UR5, 32@lo(fun@fdesc(_Z9g_pre_fntPjS_jS_)) ;  /* 0x0000000000057882 */ /* 0x000fe20000000000 */
[----:B------:R-:W-:Y:S01]  /*3000*/  IMAD.MOV.U32 R7, RZ, RZ, 0x1 ;  /* 0x00000001ff077424 */ /* 0x000fe200078e00ff */
[----:B------:R-:W-:Y:S01]  /*3010*/  MOV R20, 32@lo((_Z17g_build_product_iPjS_S_jS_S_S_ + .L_x_39@srel)) ;  /* 0x0000000000147802 */ /* 0x000fe20000000f00 */
[----:B------:R-:W-:Y:S01]  /*3020*/  IMAD.MOV.U32 R8, RZ, RZ, 0x1 ;  /* 0x00000001ff087424 */ /* 0x000fe200078e00ff */
[C---:B------:R-:W-:Y:S01]  /*3030*/  LEA.HI R3, R0.reuse, R3, RZ, 0x1f ;  /* 0x0000000300037211 */ /* 0x040fe200078ff8ff */
[----:B------:R-:W-:Y:S01]  /*3040*/  IMAD.MOV.U32 R10, RZ, RZ, 0x1 ;  /* 0x00000001ff0a7424 */ /* 0x000fe200078e00ff */
[----:B------:R-:W-:Y:S01]  /*3050*/  MOV R21, 32@hi((_Z17g_build_product_iPjS_S_jS_S_S_ + .L_x_39@srel)) ;  /* 0x0000000000157802 */ /* 0x000fe20000000f00 */
[----:B------:R-:W-:Y:S01]  /*3060*/  IMAD.MOV.U32 R11, RZ, RZ, 0x1 ;  /* 0x00000001ff0b7424 */ /* 0x000fe200078e00ff */
[C---:B------:R-:W-:Y:S01]  /*3070*/  SEL R6, R0.reuse, R3, !P0 ;  /* 0x0000000300067207 */ /* 0x040fe20004000000 */
[----:B------:R-:W-:-:S02]  /*3080*/  IMAD.IADD R0, R0, 0x1, -R3 ;  /* 0x0000000100007824 */ /* 0x000fc400078e0a03 */
[----:B------:R-:W-:Y:S01]  /*3090*/  IMAD.MOV.U32 R12, RZ, RZ, RZ ;  /* 0x000000ffff0c7224 */ /* 0x000fe200078e00ff */
[C---:B------:R-:W-:Y:S01]  /*30a0*/  SHF.L.U32 R9, R29.reuse, R6, RZ ;  /* 0x000000061d097219 */ /* 0x040fe200000006ff */
[----:B------:R-:W-:Y:S01]  /*30b0*/  IMAD.U32 R4, RZ, RZ, UR5 ;  /* 0x00000005ff047e24 */ /* 0x000fe2000f8e00ff */
[----:B------:R-:W-:Y:S01]  /*30c0*/  SHF.L.U32 R0, R29, R0, RZ ;  /* 0x000000001d007219 */ /* 0x000fe200000006ff */
[----:B------:R-:W-:-:S03]  /*30d0*/  IMAD.U32 R5, RZ, RZ, UR4 ;  /* 0x00000004ff057e24 */ /* 0x000fc6000f8e00ff */
[----:B------:R-:W-:-:S04]  /*30e0*/  SEL R6, R0, 0x1, P0 ;  /* 0x0000000100067807 */ /* 0x000fc80000000000 */
[----:B0----5:R-:W-:Y:S05]  /*30f0*/  CALL.ABS.NOINC `(cudaGetParameterBufferV2) ;  /* 0x0000000000007943 */ /* 0x021fea0003c00000 */
.L_x_39:
[----:B------:R-:W-:Y:S01]  /*3100*/  ISETP.NE.U32.AND P0, PT, R4, RZ, PT ;  /* 0x000000ff0400720c */ /* 0x000fe20003f05070 */
[----:B------:R-:W-:Y:S01]  /*3110*/  BSSY B6, `(.L_x_86) ;  /* 0x0000016000067945 */ /* 0x000fe20003800000 */
[----:B------:R-:W-:Y:S01]  /*3120*/  IADD3 R28, R29, c[0x0][0x178], RZ ;  /* 0x00005e001d1c7a10 */ /* 0x000fe20007ffe0ff */
[----:B------:R-:W-:Y:S01]  /*3130*/  IMAD.MOV.U32 R8, RZ, RZ, R4 ;  /* 0x000000ffff087224 */ /* 0x000fe200078e0004 */
[----:B------:R-:W-:Y:S01]  /*3140*/  ISETP.NE.AND.EX P0, PT, R5, RZ, PT, P0 ;  /* 0x000000ff0500720c */ /* 0x000fe20003f05300 */
[----:B------:R-:W-:-:S12]  /*3150*/  IMAD.MOV.U32 R9, RZ, RZ, R5 ;  /* 0x000000ffff097224 */ /* 0x000fd800078e0005 */
[----:B------:R-:W-:Y:S05]  /*3160*/  @!P0 BRA `(.L_x_40) ;  /* 0x0000010000008947 */ /* 0x000fea0003800000 */
[----:B------:R-:W-:Y:S01]  /*3170*/  SHF.L.U32 R0, R29, R28, RZ ;  /* 0x0000001c1d007219 */ /* 0x000fe200000006ff */
[----:B------:R-:W-:Y:S01]  /*3180*/  IMAD.MOV.U32 R10, RZ, RZ, c[0x0][0x180] ;  /* 0x00006000ff0a7624 */ /* 0x000fe200078e00ff */
[----:B------:R-:W-:Y:S01]  /*3190*/  ULDC.64 UR4, c[0x0][0x118] ;  /* 0x0000460000047ab9 */ /* 0x000fe20000000a00 */
[----:B------:R-:W-:Y:S01]  /*31a0*/  IMAD.MOV.U32 R11, RZ, RZ, c[0x0][0x184] ;  /* 0x00006100ff0b7624 */ /* 0x000fe200078e00ff */
[----:B------:R-:W-:Y:S01]  /*31b0*/  IADD3 R0, R0, -0x1, RZ ;  /* 0xffffffff00007810 */ /* 0x000fe20007ffe0ff */
[----:B------:R0:W-:Y:S01]  /*31c0*/  ST.E.64 [R8.64], R44 ;  /* 0x0000002c08007985 */ /* 0x0001e2000c101b04 */
[----:B------:R-:W-:Y:S01]  /*31d0*/  IMAD.MOV.U32 R4, RZ, RZ, R8 ;  /* 0x000000ffff047224 */ /* 0x000fe200078e0008 */
[----:B------:R-:W-:Y:S01]  /*31e0*/  MOV R5, R9 ;  /* 0x0000000900057202 */ /* 0x000fe20000000f00 */
[----:B------:R-:W-:Y:S01]  /*31f0*/  IMAD.MOV.U32 R6, RZ, RZ, R16 ;  /* 0x000000ffff067224 */ /* 0x000fe200078e0010 */
[----:B------:R0:W-:Y:S01]  /*3200*/  ST.E.64 [R8.64+0x18], R10 ;  /* 0x0000180a08007985 */ /* 0x0001e2000c101b04 */
[----:B------:R-:W-:-:S02]  /*3210*/  MOV R7, R17 ;  /* 0x0000001100077202 */ /* 0x000fc40000000f00 */
[----:B------:R-:W-:Y:S01]  /*3220*/  MOV R20, 32@lo((_Z17g_build_product_iPjS_S_jS_S_S_ + .L_x_40@srel)) ;  /* 0x0000000000147802 */ /* 0x000fe20000000f00 */
[----:B------:R0:W-:Y:S01]  /*3230*/  ST.E [R8.64+0x10], R0 ;  /* 0x0000100008007985 */ /* 0x0001e2000c101904 */
[----:B------:R-:W-:-:S03]  /*3240*/  MOV R21, 32@hi((_Z17g_build_product_iPjS_S_jS_S_S_ + .L_x_40@srel)) ;  /* 0x0000000000157802 */ /* 0x000fc60000000f00 */
[----:B------:R0:W-:Y:S04]  /*3250*/  ST.E.64 [R8.64+0x8], R30 ;  /* 0x0000081e08007985 */ /* 0x0001e8000c101b04 */
[----:B0-----:R-:W-:Y:S05]  /*3260*/  CALL.ABS.NOINC `(cudaLaunchDeviceV2) ;  /* 0x0000000000007943 */ /* 0x001fea0003c00000 */
.L_x_40:
[----:B------:R-:W-:Y:S05]  /*3270*/  BSYNC B6 ;  /* 0x0000000000067941 */ /* 0x000fea0003800000 */
.L_x_86:
        /* <DEDUP_REMOVED lines=9> */
.L_x_93:
[----:B------:R-:W-:Y:S01]  /*3310*/  IADD3 R37, R37, -0x4, RZ ;  /* 0xfffffffc25257810 */ /* 0x000fe20007ffe0ff */
[----:B------:R-:W-:Y:S01]  /*3320*/  IMAD.MOV.U32 R6, RZ, RZ, R25 ;  /* 0x000000ffff067224 */ /* 0x000fe200078e0019 */
[----:B------:R-:W-:Y:S01]  /*3330*/  MOV R2, 32@hi(fun@fdesc(_Z7g_fnt_iPjjbS_)) ;  /* 0x0000000000027802 */ /* 0x000fe20000000f00 */
[----:B------:R-:W-:Y:S01]  /*3340*/  IMAD.MOV.U32 R7, RZ, RZ, 0x1 ;  /* 0x00000001ff077424 */ /* 0x000fe200078e00ff */
[----:B------:R-:W-:Y:S01]  /*3350*/  MOV R36, 32@lo(fun@fdesc(_Z7g_fnt_iPjjbS_)) ;  /* 0x0000000000247802 */ /* 0x000fe20000000f00 */
[----:B------:R-:W-:Y:S01]  /*3360*/  IMAD.MOV.U32 R8, RZ, RZ, 0x1 ;  /* 0x00000001ff087424 */ /* 0x000fe200078e00ff */
[----:B------:R-:W-:Y:S01]  /*3370*/  ISETP.NE.AND P0, PT, R37, RZ, PT ;  /* 0x000000ff2500720c */ /* 0x000fe20003f05270 */
[----:B------:R-:W-:Y:S01]  /*3380*/  IMAD.MOV.U32 R9, RZ, RZ, R24 ;  /* 0x000000ffff097224 */ /* 0x000fe200078e0018 */
[----:B------:R-:W-:Y:S01]  /*3390*/  MOV R10, 0x1 ;  /* 0x00000001000a7802 */ /* 0x000fe20000000f00 */
[----:B------:R-:W-:Y:S01]  /*33a0*/  IMAD.MOV.U32 R11, RZ, RZ, 0x1 ;  /* 0x00000001ff0b7424 */ /* 0x000fe200078e00ff */
[----:B------:R-:W-:Y:S01]  /*33b0*/  P2R R39, PR, RZ, 0x1 ;  /* 0x00000001ff277803 */ /* 0x000fe20000000000 */
[----:B------:R-:W-:Y:S01]  /*33c0*/  IMAD.MOV.U32 R12, RZ, RZ, RZ ;  /* 0x000000ffff0c7224 */ /* 0x000fe200078e00ff */
[----:B------:R-:W-:Y:S01]  /*33d0*/  MOV R4, R36 ;  /* 0x0000002400047202 */ /* 0x000fe20000000f00 */
[----:B------:R-:W-:Y:S01]  /*33e0*/  IMAD.MOV.U32 R5, RZ, RZ, R2 ;  /* 0x000000ffff057224 */ /* 0x000fe200078e0002 */
[----:B------:R-:W-:-:S02]  /*33f0*/  MOV R20, 32@lo((_Z17g_build_product_iPjS_S_jS_S_S_ + .L_x_41@srel)) ;  /* 0x0000000000147802 */ /* 0x000fc40000000f00 */
[----:B------:R-:W-:-:S04]  /*3400*/  MOV R21, 32@hi((_Z17g_build_product_iPjS_S_jS_S_S_ + .L_x_41@srel)) ;  /* 0x0000000000157802 */ /* 0x000fc80000000f00 */
[----:B------:R-:W-:Y:S05]  /*3410*/  CALL.ABS.NOINC `(cudaGetParameterBufferV2) ;  /* 0x0000000000007943 */ /* 0x000fea0003c00000 */
.L_x_41:
[----:B------:R-:W-:Y:S01]  /*3420*/  ISETP.NE.U32.AND P0, PT, R4, RZ, PT ;  /* 0x000000ff0400720c */ /* 0x000fe20003f05070 */
[----:B------:R-:W-:Y:S01]  /*3430*/  BSSY B6, `(.L_x_89) ;  /* 0x0000014000067945 */ /* 0x000fe20003800000 */
[----:B------:R-:W-:Y:S02]  /*3440*/  IMAD.MOV.U32 R8, RZ, RZ, R4 ;  /* 0x000000ffff087224 */ /* 0x000fe400078e0004 */
[----:B------:R-:W-:Y:S01]  /*3450*/  ISETP.NE.AND.EX P0, PT, R5, RZ, PT, P0 ;  /* 0x000000ff0500720c */ /* 0x000fe20003f05300 */
[----:B------:R-:W-:-:S12]  /*3460*/  IMAD.MOV.U32 R9, RZ, RZ, R5 ;  /* 0x000000ffff097224 */ /* 0x000fd800078e0005 */
[----:B------:R-:W-:Y:S05]  /*3470*/  @!P0 BRA `(.L_x_42) ;  /* 0x000000f000008947 */ /* 0x000fea0003800000 */
[----:B------:R-:W-:Y:S01]  /*3480*/  IMAD.MOV.U32 R0, RZ, RZ, 0x1 ;  /* 0x00000001ff007424 */ /* 0x000fe200078e00ff */
[----:B------:R-:W-:Y:S01]  /*3490*/  MOV R10, c[0x0][0x188] ;  /* 0x00006200000a7a02 */ /* 0x000fe20000000f00 */
        /* <DEDUP_REMOVED lines=10> */
[----:B------:R0:W-:Y:S04]  /*3540*/  ST.E.U8 [R8.64+0xc], R0 ;  /* 0x00000c0008007985 */ /* 0x0001e8000c101104 */
[----:B------:R0:W-:Y:S02]  /*3550*/  ST.E [R8.64+0x8], R38 ;  /* 0x0000082608007985 */ /* 0x0001e4000c101904 */
[----:B0-----:R-:W-:Y:S05]  /*3560*/  CALL.ABS.NOINC `(cudaLaunchDeviceV2) ;  /* 0x0000000000007943 */ /* 0x001fea0003c00000 */
.L_x_42:
[----:B------:R-:W-:Y:S05]  /*3570*/  BSYNC B6 ;  /* 0x0000000000067941 */ /* 0x000fea0003800000 */
.L_x_89:
        /* <DEDUP_REMOVED lines=12> */
.L_x_43:
        /* <DEDUP_REMOVED lines=9> */
[----:B------:R-:W-:Y:S01]  /*36d0*/  IADD3 R3, R38, 0x1, RZ ;  /* 0x0000000126037810 */ /* 0x000fe20007ffe0ff */
[----:B------:R-:W-:Y:S01]  /*36e0*/  ULDC.64 UR4, c[0x0][0x118] ;  /* 0x0000460000047ab9 */ /* 0x000fe20000000a00 */
[----:B------:R-:W-:Y:S01]  /*36f0*/  IMAD.MOV.U32 R4, RZ, RZ, R8 ;  /* 0x000000ffff047224 */ /* 0x000fe200078e0008 */
[----:B------:R0:W-:Y:S01]  /*3700*/  ST.E.U8 [R8.64+0xc], R0 ;  /* 0x00000c0008007985 */ /* 0x0001e2000c101104 */
[----:B------:R-:W-:Y:S01]  /*3710*/  MOV R5, R9 ;  /* 0x0000000900057202 */ /* 0x000fe20000000f00 */
[----:B------:R-:W-:Y:S01]  /*3720*/  IMAD.MOV.U32 R6, RZ, RZ, R16 ;  /* 0x000000ffff067224 */ /* 0x000fe200078e0010 */
[----:B------:R-:W-:Y:S01]  /*3730*/  MOV R7, R17 ;  /* 0x0000001100077202 */ /* 0x000fe20000000f00 */
[----:B------:R0:W-:Y:S01]  /*3740*/  ST.E.64 [R8.64+0x10], R10 ;  /* 0x0000100a08007985 */ /* 0x0001e2000c101b04 */
[----:B------:R-:W-:-:S02]  /*3750*/  MOV R20, 32@lo((_Z17g_build_product_iPjS_S_jS_S_S_ + .L_x_44@srel)) ;  /* 0x0000000000147802 */ /* 0x000fc40000000f00 */
[----:B------:R-:W-:Y:S01]  /*3760*/  MOV R21, 32@hi((_Z17g_build_product_iPjS_S_jS_S_S_ + .L_x_44@srel)) ;  /* 0x0000000000157802 */ /* 0x000fe20000000f00 */
[----:B------:R0:W-:Y:S04]  /*3770*/  ST.E [R8.64+0x8], R3 ;  /* 0x0000080308007985 */ /* 0x0001e8000c101904 */
[----:B------:R0:W-:Y:S02]  /*3780*/  ST.E.64 [R8.64], R30 ;  /* 0x0000001e08007985 */ /* 0x0001e4000c101b04 */
[----:B0-----:R-:W-:Y:S05]  /*3790*/  CALL.ABS.NOINC `(cudaLaunchDeviceV2) ;  /* 0x0000000000007943 */ /* 0x001fea0003c00000 */
.L_x_44:
[----:B------:R-:W-:Y:S05]  /*37a0*/  BSYNC B6 ;  /* 0x0000000000067941 */ /* 0x000fea0003800000 */
.L_x_90:
        /* <DEDUP_REMOVED lines=12> */
.L_x_45:
        /* <DEDUP_REMOVED lines=22> */
.L_x_46:
[----:B------:R-:W-:Y:S05]  /*39d0*/  BSYNC B6 ;  /* 0x0000000000067941 */ /* 0x000fea0003800000 */
.L_x_91:
        /* <DEDUP_REMOVED lines=12> */
.L_x_47:
        /* <DEDUP_REMOVED lines=22> */
.L_x_48:
[----:B------:R-:W-:Y:S05]  /*3c00*/  BSYNC B6 ;  /* 0x0000000000067941 */ /* 0x000fea0003800000 */
.L_x_92:
[----:B------:R-:W-:Y:S02]  /*3c10*/  ISETP.NE.AND P6, PT, R39, RZ, PT ;  /* 0x000000ff2700720c */ /* 0x000fe40003fc5270 */
[----:B------:R-:W-:-:S11]  /*3c20*/  IADD3 R38, R38, 0x4, RZ ;  /* 0x0000000426267810 */ /* 0x000fd60007ffe0ff */
[----:B------:R-:W-:Y:S05]  /*3c30*/  @P6 BRA `(.L_x_93) ;  /* 0xfffff6d000006947 */ /* 0x000fea000383ffff */
[----:B------:R-:W-:Y:S05]  /*3c40*/  BSYNC B7 ;  /* 0x0000000000077941 */ /* 0x000fea0003800000 */
.L_x_88:
[----:B------:R-:W-:Y:S01]  /*3c50*/  LOP3.LUT R2, R28, 0x3, RZ, 0xc0, !PT ;  /* 0x000000031c027812 */ /* 0x000fe200078ec0ff */
[----:B------:R-:W-:Y:S03]  /*3c60*/  BSSY B7, `(.L_x_87) ;  /* 0x000006f000077945 */ /* 0x000fe60003800000 */
[----:B------:R-:W-:-:S13]  /*3c70*/  ISETP.NE.AND P0, PT, R2, RZ, PT ;  /* 0x000000ff0200720c */ /* 0x000fda0003f05270 */
        /* <DEDUP_REMOVED lines=15> */
.L_x_49:
        /* <DEDUP_REMOVED lines=21> */
.L_x_50:
[----:B------:R-:W-:Y:S05]  /*3ec0*/  BSYNC B6 ;  /* 0x0000000000067941 */ /* 0x000fea0003800000 */
.L_x_94:
        /* <DEDUP_REMOVED lines=14> */
.L_x_51:
[----:B------:R-:W-:Y:S01]  /*3fb0*/  ISETP.NE.U32.AND P0, PT, R4, RZ, PT ;  /* 0x000000ff0400720c */ /* 0x000fe20003f05070 */
[----:B------:R-:W-:Y:S01]  /*3fc0*/  BSSY B6, `(.L_x_95) ;  /* 0x0000015000067945 */ /* 0x000fe20003800000 */
[----:B------:R-:W-:-:S02]  /*3fd0*/  IMAD.MOV.U32 R8, RZ, RZ, R4 ;  /* 0x000000ffff087224 */ /* 0x000fc400078e0004 */
        /* <DEDUP_REMOVED lines=19> */
.L_x_52:
[----:B------:R-:W-:Y:S05]  /*4110*/  BSYNC B6 ;  /* 0x0000000000067941 */ /* 0x000fea0003800000 */
.L_x_95:
        /* <DEDUP_REMOVED lines=14> */
.L_x_53:
[----:B------:R-:W-:Y:S01]  /*4200*/  ISETP.NE.U32.AND P0, PT, R4, RZ, PT ;  /* 0x000000ff0400720c */ /* 0x000fe20003f05070 */
[----:B------:R-:W-:-:S02]  /*4210*/  IMAD.MOV.U32 R2, RZ, RZ, R4 ;  /* 0x000000ffff027224 */ /* 0x000fc400078e0004 */
[----:B------:R-:W-:Y:S01]  /*4220*/  IMAD.MOV.U32 R3, RZ, RZ, R5 ;  /* 0x000000ffff037224 */ /* 0x000fe200078e0005 */
[----:B------:R-:W-:-:S13]  /*4230*/  ISETP.NE.AND.EX P0, PT, R5, RZ, PT, P0 ;  /* 0x000000ff0500720c */ /* 0x000fda0003f05300 */
        /* <DEDUP_REMOVED lines=17> */
.L_x_54:
[----:B------:R-:W-:Y:S05]  /*4350*/  BSYNC B7 ;  /* 0x0000000000077941 */ /* 0x000fea0003800000 */
.L_x_87:
[----:B------:R-:W-:Y:S01]  /*4360*/  UMOV UR4, 32@lo(fun@fdesc(_Z9g_end_fntPjjS_)) ;  /* 0x0000000000047882 */ /* 0x000fe20000000000 */
[----:B------:R-:W-:Y:S01]  /*4370*/  IMAD.MOV.U32 R6, RZ, RZ, R25 ;  /* 0x000000ffff067224 */ /* 0x000fe200078e0019 */
[----:B------:R-:W-:Y:S01]  /*4380*/  UMOV UR5, 32@hi(fun@fdesc(_Z9g_end_fntPjjS_)) ;  /* 0x0000000000057882 */ /* 0x000fe20000000000 */
        /* <DEDUP_REMOVED lines=11> */
.L_x_55:
[----:B------:R-:W-:Y:S01]  /*4440*/  ISETP.NE.U32.AND P0, PT, R4, RZ, PT ;  /* 0x000000ff0400720c */ /* 0x000fe20003f05070 */
[----:B------:R-:W-:Y:S01]  /*4450*/  BSSY B6, `(.L_x_96) ;  /* 0x0000013000067945 */ /* 0x000fe20003800000 */
[----:B------:R-:W-:Y:S02]  /*4460*/  IMAD.MOV.U32 R8, RZ, RZ, R4 ;  /* 0x000000ffff087224 */ /* 0x000fe400078e0004 */
[----:B------:R-:W-:Y:S01]  /*4470*/  ISETP.NE.AND.EX P0, PT, R5, RZ, PT, P0 ;  /* 0x000000ff0500720c */ /* 0x000fe20003f05300 */
[----:B------:R-:W-:-:S12]  /*4480*/  IMAD.MOV.U32 R9, RZ, RZ, R5 ;  /* 0x000000ffff097224 */ /* 0x000fd800078e0005 */
[----:B------:R-:W-:Y:S05]  /*4490*/  @!P0 BRA `(.L_x_56) ;  /* 0x000000e000008947 */ /* 0x000fea0003800000 */
[----:B------:R-:W-:Y:S01]  /*44a0*/  IMAD.MOV.U32 R2, RZ, RZ, c[0x0][0x190] ;  /* 0x00006400ff027624 */ /* 0x000fe200078e00ff */
[----:B------:R-:W-:Y:S01]  /*44b0*/  SHF.L.U32 R29, R29, R28, RZ ;  /* 0x0000001c1d1d7219 */ /* 0x000fe200000006ff */
        /* <DEDUP_REMOVED lines=11> */
[----:B0-----:R-:W-:Y:S05]  /*4570*/  CALL.ABS.NOINC `(cudaLaunchDeviceV2) ;  /* 0x0000000000007943 */ /* 0x001fea0003c00000 */
.L_x_56:
[----:B------:R-:W-:Y:S05]  /*4580*/  BSYNC B6 ;  /* 0x0000000000067941 */ /* 0x000fea0003800000 */
.L_x_96:
[----:B------:R0:W5:Y:S01]  /*4590*/  LDL.64 R4, [R1] ;  /* 0x0000000001047983 */ /* 0x0001620000100a00 */
[----:B------:R-:W-:Y:S02]  /*45a0*/  MOV R20, 32@lo((_Z17g_build_product_iPjS_S_jS_S_S_ + .L_x_57@srel)) ;  /* 0x0000000000147802 */ /* 0x000fe40000000f00 */
[----:B------:R-:W-:-:S04]  /*45b0*/  MOV R21, 32@hi((_Z17g_build_product_iPjS_S_jS_S_S_ + .L_x_57@srel)) ;  /* 0x0000000000157802 */ /* 0x000fc80000000f00 */
[----:B0----5:R-:W-:Y:S05]  /*45c0*/  CALL.ABS.NOINC `(cudaStreamDestroy) ;  /* 0x0000000000007943 */ /* 0x021fea0003c00000 */
.L_x_57:
[----:B------:R-:W-:Y:S05]  /*45d0*/  BRA `(.L_x_97) ;  /* 0x0000126000007947 */ /* 0x000fea0003800000 */
.L_x_62:
[----:B------:R-:W-:Y:S01]  /*45e0*/  IMAD.MOV.U32 R0, RZ, RZ, 0x1 ;  /* 0x00000001ff007424 */ /* 0x000fe200078e00ff */
[----:B------:R-:W-:Y:S01]  /*45f0*/  LEA R2, P0, R28, c[0x0][0x160], 0x2 ;  /* 0x000058001c027a11 */ /* 0x000fe200078010ff */
[----:B------:R-:W-:-:S03]  /*4600*/  IMAD.MOV.U32 R15, RZ, RZ, RZ ;  /* 0x000000ffff0f7224 */ /* 0x000fc600078e00ff */
[----:B------:R-:W-:-:S04]  /*4610*/  SHF.L.U32 R0, R0, c[0x0][0x178], RZ ;  /* 0x00005e0000007a19 */ /* 0x000fc800000006ff */
[----:B------:R-:W-:-:S04]  /*4620*/  IMNMX.U32 R7, R0, 0x1, !PT ;  /* 0x0000000100077817 */ /* 0x000fc80007800000 */
[C---:B------:R-:W-:Y:S02]  /*4630*/  IADD3 R3, R7.reuse, -0x1, RZ ;  /* 0xffffffff07037810 */ /* 0x040fe40007ffe0ff */
[----:B------:R-:W-:Y:S02]  /*4640*/  LOP3.LUT R6, R7, 0x3, RZ, 0xc0, !PT ;  /* 0x0000000307067812 */ /* 0x000fe400078ec0ff */
[----:B------:R-:W-:Y:S02]  /*4650*/  ISETP.GE.U32.AND P2, PT, R3, 0x3, PT ;  /* 0x000000030300780c */ /* 0x000fe40003f46070 */
[----:B------:R-:W-:Y:S01]  /*4660*/  ISETP.NE.AND P3, PT, R6, RZ, PT ;  /* 0x000000ff0600720c */ /* 0x000fe20003f65270 */
[----:B------:R-:W-:Y:S01]  /*4670*/  IMAD.IADD R7, R7, 0x1, -R6 ;  /* 0x0000000107077824 */ /* 0x000fe200078e0a06 */
[----:B------:R-:W-:-:S09]  /*4680*/  LEA.HI.X R3, R28, c[0x0][0x164], RZ, 0x2, P0 ;  /* 0x000059001c037a11 */ /* 0x000fd200000f14ff */
[----:B------:R-:W-:Y:S05]  /*4690*/  @!P2 BRA `(.L_x_98) ;  /* 0x000002500000a947 */ /* 0x000fea0003800000 */
[----:B------:R-:W-:Y:S01]  /*46a0*/  BSSY B0, `(.L_x_98) ;  /* 0x0000024000007945 */ /* 0x000fe20003800000 */
[----:B------:R-:W-:-:S02]  /*46b0*/  MOV R17, R7 ;  /* 0x0000000700117202 */ /* 0x000fc40000000f00 */
.L_x_99:
[----:B------:R-:W-:Y:S01]  /*46c0*/  IMAD.WIDE.U32 R10, R15, 0x4, R2 ;  /* 0x000000040f0a7825 */ /* 0x000fe200078e0002 */
[----:B------:R-:W-:-:S04]  /*46d0*/  ULDC.64 UR4, c[0x0][0x118] ;  /* 0x0000460000047ab9 */ /* 0x000fc80000000a00 */
[----:B--2---:R-:W2:Y:S01]  /*46e0*/  LDG.E R21, [R10.64] ;  /* 0x000000040a157981 */ /* 0x004ea2000c1e1900 */
[----:B------:R-:W-:-:S05]  /*46f0*/  IADD3 R20, P0, R28, R15, RZ ;  /* 0x0000000f1c147210 */ /* 0x000fca0007f1e0ff */
[----:B------:R-:W-:Y:S01]  /*4700*/  IMAD.X R9, RZ, RZ, RZ, P0 ;  /* 0x000000ffff097224 */ /* 0x000fe200000e06ff */
[----:B------:R-:W-:Y:S01]  /*4710*/  IADD3 R5, P0, R15, R16, RZ ;  /* 0x000000100f057210 */ /* 0x000fe20007f1e0ff */
[----:B------:R-:W-:-:S03]  /*4720*/  IMAD.SHL.U32 R13, R20, 0x4, RZ ;  /* 0x00000004140d7824 */ /* 0x000fc600078e00ff */
[----:B------:R-:W-:Y:S01]  /*4730*/  SHF.L.U64.HI R20, R20, 0x2, R9 ;  /* 0x0000000214147819 */ /* 0x000fe20000010209 */
[----:B------:R-:W-:Y:S01]  /*4740*/  IMAD.X R12, RZ, RZ, R14, P0 ;  /* 0x000000ffff0c7224 */ /* 0x000fe200000e060e */
[----:B------:R-:W-:Y:S02]  /*4750*/  IADD3 R8, P0, R13, c[0x0][0x168], RZ ;  /* 0x00005a000d087a10 */ /* 0x000fe40007f1e0ff */
[C---:B------:R-:W-:Y:S02]  /*4760*/  LEA R4, P1, R5.reuse, c[0x0][0x160], 0x2 ;  /* 0x0000580005047a11 */ /* 0x040fe400078210ff */
[----:B------:R-:W-:Y:S02]  /*4770*/  IADD3.X R9, R20, c[0x0][0x16c], RZ, P0, !PT ;  /* 0x00005b0014097a10 */ /* 0x000fe400007fe4ff */
[----:B------:R-:W-:-:S03]  /*4780*/  LEA.HI.X R5, R5, c[0x0][0x164], R12, 0x2, P1 ;  /* 0x0000590005057a11 */ /* 0x000fc600008f140c */
[----:B--2---:R0:W-:Y:S04]  /*4790*/  STG.E [R8.64], R21 ;  /* 0x0000001508007986 */ /* 0x0041e8000c101904 */
[----:B------:R-:W2:Y:S01]  /*47a0*/  LDG.E R29, [R4.64] ;  /* 0x00000004041d7981 */ /* 0x000ea2000c1e1900 */
[----:B------:R-:W-:-:S04]  /*47b0*/  IADD3 R12, P0, R13, c[0x0][0x170], RZ ;  /* 0x00005c000d0c7a10 */ /* 0x000fc80007f1e0ff */
[----:B------:R-:W-:-:S05]  /*47c0*/  IADD3.X R13, R20, c[0x0][0x174], RZ, P0, !PT ;  /* 0x00005d00140d7a10 */ /* 0x000fca00007fe4ff */
[----:B--2---:R1:W-:Y:S04]  /*47d0*/  STG.E [R12.64], R29 ;  /* 0x0000001d0c007986 */ /* 0x0043e8000c101904 */
[----:B------:R-:W2:Y:S04]  /*47e0*/  LDG.E R31, [R10.64+0x4] ;  /* 0x000004040a1f7981 */ /* 0x000ea8000c1e1900 */
[----:B--2---:R2:W-:Y:S04]  /*47f0*/  STG.E [R8.64+0x4], R31 ;  /* 0x0000041f08007986 */ /* 0x0045e8000c101904 */
[----:B------:R-:W3:Y:S04]  /*4800*/  LDG.E R33, [R4.64+0x4] ;  /* 0x0000040404217981 */ /* 0x000ee8000c1e1900 */
[----:B---3--:R2:W-:Y:S04]  /*4810*/  STG.E [R12.64+0x4], R33 ;  /* 0x000004210c007986 */ /* 0x0085e8000c101904 */
[----:B------:R-:W3:Y:S04]  /*4820*/  LDG.E R35, [R10.64+0x8] ;  /* 0x000008040a237981 */ /* 0x000ee8000c1e1900 */
[----:B---3--:R2:W-:Y:S04]  /*4830*/  STG.E [R8.64+0x8], R35 ;  /* 0x0000082308007986 */ /* 0x0085e8000c101904 */
[----:B0-----:R-:W3:Y:S04]  /*4840*/  LDG.E R21, [R4.64+0x8] ;  /* 0x0000080404157981 */ /* 0x001ee8000c1e1900 */
[----:B---3--:R2:W-:Y:S04]  /*4850*/  STG.E [R12.64+0x8], R21 ;  /* 0x000008150c007986 */ /* 0x0085e8000c101904 */
[----:B------:R-:W3:Y:S01]  /*4860*/  LDG.E R37, [R10.64+0xc] ;  /* 0x00000c040a257981 */ /* 0x000ee2000c1e1900 */
[----:B------:R-:W-:-:S04]  /*4870*/  IADD3 R17, R17, -0x4, RZ ;  /* 0xfffffffc11117810 */ /* 0x000fc80007ffe0ff */
[----:B------:R-:W-:Y:S01]  /*4880*/  ISETP.NE.AND P0, PT, R17, RZ, PT ;  /* 0x000000ff1100720c */ /* 0x000fe20003f05270 */
[----:B---3--:R2:W-:Y:S04]  /*4890*/  STG.E [R8.64+0xc], R37 ;  /* 0x00000c2508007986 */ /* 0x0085e8000c101904 */
[----:B-1----:R-:W3:Y:S01]  /*48a0*/  LDG.E R29, [R4.64+0xc] ;  /* 0x00000c04041d7981 */ /* 0x002ee2000c1e1900 */
[----:B------:R-:W-:-:S03]  /*48b0*/  IADD3 R15, R15, 0x4, RZ ;  /* 0x000000040f0f7810 */ /* 0x000fc60007ffe0ff */
[----:B---3--:R2:W-:Y:S04]  /*48c0*/  STG.E [R12.64+0xc], R29 ;  /* 0x00000c1d0c007986 */ /* 0x0085e8000c101904 */
[----:B------:R-:W-:Y:S05]  /*48d0*/  @P0 BRA `(.L_x_99) ;  /* 0xfffffde000000947 */ /* 0x000fea000383ffff */
[----:B------:R-:W-:Y:S05]  /*48e0*/  BSYNC B0 ;  /* 0x0000000000007941 */ /* 0x000fea0003800000 */
.L_x_98:
[----:B------:R-:W-:Y:S05]  /*48f0*/  @!P3 BRA `(.L_x_100) ;  /* 0x000002200000b947 */ /* 0x000fea0003800000 */
        /* <DEDUP_REMOVED lines=10> */
[----:B------:R-:W-:Y:S02]  /*49a0*/  LEA R4, P1, R16, c[0x0][0x160], 0x2 ;  /* 0x0000580010047a11 */ /* 0x000fe400078210ff */
[----:B------:R-:W-:Y:S02]  /*49b0*/  IADD3.X R9, R20, c[0x0][0x16c], RZ, P0, !PT ;  /* 0x00005b0014097a10 */ /* 0x000fe400007fe4ff */
[----:B------:R-:W-:-:S03]  /*49c0*/  LEA.HI.X R5, R16, c[0x0][0x164], R5, 0x2, P1 ;  /* 0x0000590010057a11 */ /* 0x000fc600008f1405 */
[----:B--2---:R0:W-:Y:S04]  /*49d0*/  STG.E [R8.64], R13 ;  /* 0x0000000d08007986 */ /* 0x0041e8000c101904 */
[----:B------:R-:W2:Y:S01]  /*49e0*/  LDG.E R17, [R4.64] ;  /* 0x0000000404117981 */ /* 0x000ea2000c1e1900 */
[----:B------:R-:W-:-:S04]  /*49f0*/  IADD3 R10, P0, R12, c[0x0][0x170], RZ ;  /* 0x00005c000c0a7a10 */ /* 0x000fc80007f1e0ff */
[----:B------:R-:W-:Y:S02]  /*4a00*/  IADD3.X R11, R20, c[0x0][0x174], RZ, P0, !PT ;  /* 0x00005d00140b7a10 */ /* 0x000fe400007fe4ff */
[----:B------:R-:W-:-:S03]  /*4a10*/  ISETP.NE.AND P0, PT, R6, 0x1, PT ;  /* 0x000000010600780c */ /* 0x000fc60003f05270 */
[----:B--2---:R0:W-:Y:S10]  /*4a20*/  STG.E [R10.64], R17 ;  /* 0x000000110a007986 */ /* 0x0041f4000c101904 */
[----:B------:R-:W-:Y:S05]  /*4a30*/  @!P0 BRA `(.L_x_100) ;  /* 0x000000e000008947 */ /* 0x000fea0003800000 */
[----:B0-----:R-:W-:Y:S01]  /*4a40*/  IADD3 R13, R15, 0x1, RZ ;  /* 0x000000010f0d7810 */ /* 0x001fe20007ffe0ff */
[----:B------:R-:W-:-:S04]  /*4a50*/  ULDC.64 UR4, c[0x0][0x118] ;  /* 0x0000460000047ab9 */ /* 0x000fc80000000a00 */
[----:B------:R-:W-:-:S05]  /*4a60*/  IMAD.WIDE.U32 R12, R13, 0x4, R2 ;  /* 0x000000040d0c7825 */ /* 0x000fca00078e0002 */
[----:B------:R-:W2:Y:S01]  /*4a70*/  LDG.E R15, [R12.64] ;  /* 0x000000040c0f7981 */ /* 0x000ea2000c1e1900 */
[----:B------:R-:W-:-:S03]  /*4a80*/  ISETP.NE.AND P0, PT, R6, 0x2, PT ;  /* 0x000000020600780c */ /* 0x000fc60003f05270 */
[----:B--2---:R0:W-:Y:S04]  /*4a90*/  STG.E [R8.64+0x4], R15 ;  /* 0x0000040f08007986 */ /* 0x0041e8000c101904 */
[----:B------:R-:W2:Y:S04]  /*4aa0*/  LDG.E R17, [R4.64+0x4] ;  /* 0x0000040404117981 */ /* 0x000ea8000c1e1900 */
[----:B--2---:R0:W-:Y:S02]  /*4ab0*/  STG.E [R10.64+0x4], R17 ;  /* 0x000004110a007986 */ /* 0x0041e4000c101904 */
[----:B------:R-:W-:Y:S05]  /*4ac0*/  @!P0 BRA `(.L_x_100) ;  /* 0x0000005000008947 */ /* 0x000fea0003800000 */
[----:B------:R-:W-:Y:S02]  /*4ad0*/  ULDC.64 UR4, c[0x0][0x118] ;  /* 0x0000460000047ab9 */ /* 0x000fe40000000a00 */
[----:B------:R-:W2:Y:S04]  /*4ae0*/  LDG.E R13, [R12.64+0x4] ;  /* 0x000004040c0d7981 */ /* 0x000ea8000c1e1900 */
[----:B--2---:R1:W-:Y:S04]  /*4af0*/  STG.E [R8.64+0x8], R13 ;  /* 0x0000080d08007986 */ /* 0x0043e8000c101904 */
[----:B------:R-:W2:Y:S04]  /*4b00*/  LDG.E R5, [R4.64+0x8] ;  /* 0x0000080404057981 */ /* 0x000ea8000c1e1900 */
[----:B--2---:R1:W-:Y:S02]  /*4b10*/  STG.E [R10.64+0x8], R5 ;  /* 0x000008050a007986 */ /* 0x0043e4000c101904 */
.L_x_100:
[----:B01----:R-:W-:-:S04]  /*4b20*/  SHF.L.U32 R10, R0, 0x3, RZ ;  /* 0x00000003000a7819 */ /* 0x003fc800000006ff */
[----:B------:R-:W-:-:S13]  /*4b30*/  ISETP.NE.AND P0, PT, R10, RZ, PT ;  /* 0x000000ff0a00720c */ /* 0x000fda0003f05270 */
[----:B------:R-:W-:Y:S05]  /*4b40*/  @!P0 BRA `(.L_x_101) ;  /* 0x0000035000008947 */ /* 0x000fea0003800000 */
[----:B------:R-:W-:Y:S01]  /*4b50*/  ISETP.GT.U32.AND P0, PT, R10, RZ, PT ;  /* 0x000000ff0a00720c */ /* 0x000fe20003f04070 */
[----:B------:R-:W-:Y:S01]  /*4b60*/  IMAD.MOV.U32 R11, RZ, RZ, RZ ;  /* 0x000000ffff0b7224 */ /* 0x000fe200078e00ff */
[----:B------:R-:W-:Y:S01]  /*4b70*/  ULDC.64 UR4, c[0x0][0x118] ;  /* 0x0000460000047ab9 */ /* 0x000fe20000000a00 */
[----:B--2---:R-:W-:Y:S01]  /*4b80*/  IMAD.MOV.U32 R13, RZ, RZ, RZ ;  /* 0x000000ffff0d7224 */ /* 0x004fe200078e00ff */
[----:B------:R-:W-:-:S13]  /*4b90*/  ISETP.GT.U32.AND.EX P0, PT, RZ, RZ, PT, P0 ;  /* 0x000000ffff00720c */ /* 0x000fda0003f04100 */
[----:B------:R-:W-:Y:S01]  /*4ba0*/  @!P0 IADD3 R4, P1, R11, R2, RZ ;  /* 0x000000020b048210 */ /* 0x000fe20007f3e0ff */
[----:B------:R-:W-:-:S04]  /*4bb0*/  @!P0 IMAD.MOV.U32 R11, RZ, RZ, 0x1 ;  /* 0x00000001ff0b8424 */ /* 0x000fc800078e00ff */
[----:B------:R-:W-:Y:S01]  /*4bc0*/  @!P0 IMAD.X R5, R13, 0x1, R3, P1 ;  /* 0x000000010d058824 */ /* 0x000fe200008e0603 */
[CC--:B------:R-:W-:Y:S01]  /*4bd0*/  IADD3 R8, P5, R10.reuse, -R11.reuse, RZ ;  /* 0x8000000b0a087210 */ /* 0x0c0fe20007fbe0ff */
[----:B------:R-:W-:Y:S01]  /*4be0*/  @!P0 IMAD.MOV.U32 R13, RZ, RZ, RZ ;  /* 0x000000ffff0d8224 */ /* 0x000fe200078e00ff */
[----:B------:R-:W-:Y:S02]  /*4bf0*/  ISETP.GT.U32.AND P4, PT, R10, R11, PT ;  /* 0x0000000b0a00720c */ /* 0x000fe40003f84070 */
[----:B------:R-:W-:Y:S01]  /*4c00*/  ISETP.LE.U32.AND P1, PT, R8, 0x3, PT ;  /* 0x000000030800780c */ /* 0x000fe20003f23070 */
[----:B------:R-:W-:Y:S01]  /*4c10*/  IMAD.X R8, RZ, RZ, ~R13, P5 ;  /* 0x000000ffff087224 */ /* 0x000fe200028e0e0d */
[----:B------:R-:W-:Y:S01]  /*4c20*/  ISETP.GT.U32.AND.EX P4, PT, RZ, R13, PT, P4 ;  /* 0x0000000dff00720c */ /* 0x000fe20003f84140 */
[----:B------:R0:W-:Y:S03]  /*4c30*/  @!P0 STG.E.U8 [R4.64], RZ ;  /* 0x000000ff04008986 */ /* 0x0001e6000c101104 */
[----:B------:R-:W-:-:S13]  /*4c40*/  ISETP.LE.U32.OR.EX P1, PT, R8, RZ, !P4, P1 ;  /* 0x000000ff0800720c */ /* 0x000fda0006723510 */
[----:B------:R-:W-:Y:S05]  /*4c50*/  @P1 BRA `(.L_x_102) ;  /* 0x0000011000001947 */ /* 0x000fea0003800000 */
[----:B0-----:R-:W-:Y:S01]  /*4c60*/  IADD3 R8, P1, R10, -0x3, RZ ;  /* 0xfffffffd0a087810 */ /* 0x001fe20007f3e0ff */
[----:B------:R-:W-:Y:S01]  /*4c70*/  BSSY B0, `(.L_x_102) ;  /* 0x000000f000007945 */ /* 0x000fe20003800000 */
[----:B------:R-:W-:-:S03]  /*4c80*/  PLOP3.LUT P0, PT, PT, PT, PT, 0x8, 0x0 ;  /* 0x000000000000781c */ /* 0x000fc60003f0e170 */
[----:B------:R-:W-:-:S02]  /*4c90*/  IMAD.X R9, RZ, RZ, -0x1, P1 ;  /* 0xffffffffff097424 */ /* 0x000fc400008e06ff */
.L_x_103:
[C---:B0-----:R-:W-:Y:S01]  /*4ca0*/  IADD3 R4, P1, R11.reuse, R2, RZ ;  /* 0x000000020b047210 */ /* 0x041fe20007f3e0ff */
[----:B------:R-:W-:Y:S01]  /*4cb0*/  ULDC.64 UR4, c[0x0][0x118] ;  /* 0x0000460000047ab9 */ /* 0x000fe20000000a00 */
[----:B------:R-:W-:-:S03]  /*4cc0*/  IADD3 R11, P4, R11, 0x4, RZ ;  /* 0x000000040b0b7810 */ /* 0x000fc60007f9e0ff */
[----:B------:R-:W-:Y:S01]  /*4cd0*/  IMAD.X R5, R13, 0x1, R3, P1 ;  /* 0x000000010d057824 */ /* 0x000fe200008e0603 */
[----:B------:R-:W-:Y:S01]  /*4ce0*/  ISETP.GE.U32.AND P1, PT, R11, R8, PT ;  /* 0x000000080b00720c */ /* 0x000fe20003f26070 */
[----:B------:R-:W-:-:S03]  /*4cf0*/  IMAD.X R13, RZ, RZ, R13, P4 ;  /* 0x000000ffff0d7224 */ /* 0x000fc600020e060d */
[----:B------:R0:W-:Y:S02]  /*4d00*/  STG.E.U8 [R4.64], RZ ;  /* 0x000000ff04007986 */ /* 0x0001e4000c101104 */
[----:B------:R-:W-:Y:S02]  /*4d10*/  ISETP.GE.U32.AND.EX P1, PT, R13, R9, PT, P1 ;  /* 0x000000090d00720c */ /* 0x000fe40003f26110 */
[----:B------:R0:W-:Y:S04]  /*4d20*/  STG.E.U8 [R4.64+0x1], RZ ;  /* 0x000001ff04007986 */ /* 0x0001e8000c101104 */
[----:B------:R0:W-:Y:S04]  /*4d30*/  STG.E.U8 [R4.64+0x2], RZ ;  /* 0x000002ff04007986 */ /* 0x0001e8000c101104 */
[----:B------:R0:W-:Y:S03]  /*4d40*/  STG.E.U8 [R4.64+0x3], RZ ;  /* 0x000003ff04007986 */ /* 0x0001e6000c101104 */
[----:B------:R-:W-:Y:S05]  /*4d50*/  @!P1 BRA `(.L_x_103) ;  /* 0xffffff4000009947 */ /* 0x000fea000383ffff */
[----:B------:R-:W-:Y:S05]  /*4d60*/  BSYNC B0 ;  /* 0x0000000000007941 */ /* 0x000fea0003800000 */
.L_x_102:
[CC--:B0-----:R-:W-:Y:S01]  /*4d70*/  IADD3 R4, P5, R10.reuse, -R11.reuse, RZ ;  /* 0x8000000b0a047210 */ /* 0x0c1fe20007fbe0ff */
[----:B------:R-:W-:Y:S01]  /*4d80*/  ULDC.64 UR4, c[0x0][0x118] ;  /* 0x0000460000047ab9 */ /* 0x000fe20000000a00 */
[----:B------:R-:W-:-:S02]  /*4d90*/  ISETP.GT.U32.AND P4, PT, R10, R11, PT ;  /* 0x0000000b0a00720c */ /* 0x000fc40003f84070 */
[----:B------:R-:W-:Y:S01]  /*4da0*/  ISETP.LE.U32.AND P1, PT, R4, 0x1, PT ;  /* 0x000000010400780c */ /* 0x000fe20003f23070 */
[----:B------:R-:W-:Y:S01]  /*4db0*/  IMAD.X R4, RZ, RZ, ~R13, P5 ;  /* 0x000000ffff047224 */ /* 0x000fe200028e0e0d */
[----:B------:R-:W-:-:S04]  /*4dc0*/  ISETP.GT.U32.AND.EX P4, PT, RZ, R13, PT, P4 ;  /* 0x0000000dff00720c */ /* 0x000fc80003f84140 */
[----:B------:R-:W-:-:S13]  /*4dd0*/  ISETP.LE.U32.OR.EX P1, PT, R4, RZ, !P4, P1 ;  /* 0x000000ff0400720c */ /* 0x000fda0006723510 */
[----:B------:R-:W-:Y:S02]  /*4de0*/  @!P1 PLOP3.LUT P0, PT, PT, PT, PT, 0x8, 0x0 ;  /* 0x000000000000981c */ /* 0x000fe40003f0e170 */
[C---:B------:R-:W-:Y:S02]  /*4df0*/  @!P1 IADD3 R8, P4, R11.reuse, R2, RZ ;  /* 0x000000020b089210 */ /* 0x040fe40007f9e0ff */
[----:B------:R-:W-:-:S03]  /*4e00*/  @!P1 IADD3 R11, P5, R11, 0x2, RZ ;  /* 0x000000020b0b9810 */ /* 0x000fc60007fbe0ff */
[----:B------:R-:W-:Y:S01]  /*4e10*/  @!P1 IMAD.X R9, R13, 0x1, R3, P4 ;  /* 0x000000010d099824 */ /* 0x000fe200020e0603 */
[----:B------:R-:W-:Y:S01]  /*4e20*/  ISETP.LT.U32.AND P4, PT, R11, R10, PT ;  /* 0x0000000a0b00720c */ /* 0x000fe20003f81070 */
[----:B------:R-:W-:-:S03]  /*4e30*/  @!P1 IMAD.X R13, RZ, RZ, R13, P5 ;  /* 0x000000ffff0d9224 */ /* 0x000fc600028e060d */
[----:B------:R0:W-:Y:S02]  /*4e40*/  @!P1 STG.E.U8 [R8.64], RZ ;  /* 0x000000ff08009986 */ /* 0x0001e4000c101104 */
[----:B------:R-:W-:Y:S02]  /*4e50*/  ISETP.LT.U32.OR.EX P0, PT, R13, RZ, P0, P4 ;  /* 0x000000ff0d00720c */ /* 0x000fe40000701540 */
[----:B------:R0:W-:Y:S11]  /*4e60*/  @!P1 STG.E.U8 [R8.64+0x1], RZ ;  /* 0x000001ff08009986 */ /* 0x0001f6000c101104 */
[----:B------:R-:W-:-:S05]  /*4e70*/  @P0 IADD3 R4, P4, R11, R2, RZ ;  /* 0x000000020b040210 */ /* 0x000fca0007f9e0ff */
[----:B------:R-:W-:-:S05]  /*4e80*/  @P0 IMAD.X R5, R13, 0x1, R3, P4 ;  /* 0x000000010d050824 */ /* 0x000fca00020e0603 */
[----:B------:R0:W-:Y:S03]  /*4e90*/  @P0 STG.E.U8 [R4.64], RZ ;  /* 0x000000ff04000986 */ /* 0x0001e6000c101104 */
.L_x_101:
[----:B------:R-:W-:-:S04]  /*4ea0*/  MOV R11, RZ ;  /* 0x000000ff000b7202 */ /* 0x000fc80000000f00 */
.L_x_107:
[----:B0-----:R-:W-:Y:S01]  /*4eb0*/  IADD3 R5, P0, R28, R11, RZ ;  /* 0x0000000b1c057210 */ /* 0x001fe20007f1e0ff */
[----:B------:R-:W-:-:S04]  /*4ec0*/  IMAD.MOV.U32 R10, RZ, RZ, RZ ;  /* 0x000000ffff0a7224 */ /* 0x000fc800078e00ff */
[----:B--2---:R-:W-:Y:S01]  /*4ed0*/  IMAD.X R8, RZ, RZ, RZ, P0 ;  /* 0x000000ffff087224 */ /* 0x004fe200000e06ff */
[----:B------:R-:W-:-:S04]  /*4ee0*/  LEA R4, P0, R5, c[0x0][0x168], 0x2 ;  /* 0x00005a0005047a11 */ /* 0x000fc800078010ff */
[----:B------:R-:W-:Y:S01]  /*4ef0*/  LEA.HI.X R5, R5, c[0x0][0x16c], R8, 0x2, P0 ;  /* 0x00005b0005057a11 */ /* 0x000fe200000f1408 */
[----:B------:R-:W-:Y:S05]  /*4f00*/  @!P2 BRA `(.L_x_104) ;  /* 0x000005100000a947 */ /* 0x000fea0003800000 */
[----:B------:R-:W-:Y:S01]  /*4f10*/  BSSY B0, `(.L_x_104) ;  /* 0x0000050000007945 */ /* 0x000fe20003800000 */
[----:B------:R-:W-:Y:S02]  /*4f20*/  MOV R10, RZ ;  /* 0x000000ff000a7202 */ /* 0x000fe40000000f00 */
[----:B------:R-:W-:-:S02]  /*4f30*/  MOV R12, R7 ;  /* 0x00000007000c7202 */ /* 0x000fc40000000f00 */
.L_x_105:
[----:B------:R-:W-:Y:S01]  /*4f40*/  IADD3 R9, P0, R28, R10, RZ ;  /* 0x0000000a1c097210 */ /* 0x000fe20007f1e0ff */
[----:B------:R-:W-:Y:S02]  /*4f50*/  ULDC.64 UR4, c[0x0][0x118] ;  /* 0x0000460000047ab9 */ /* 0x000fe40000000a00 */
[----:B------:R-:W2:Y:S02]  /*4f60*/  LDG.E R20, [R4.64] ;  /* 0x0000000404147981 */ /* 0x000ea4000c1e1900 */
[----:B0-----:R-:W-:Y:S01]  /*4f70*/  IMAD.X R14, RZ, RZ, RZ, P0 ;  /* 0x000000ffff0e7224 */ /* 0x001fe200000e06ff */
[----:B------:R-:W-:-:S04]  /*4f80*/  LEA R8, P0, R9, c[0x0][0x170], 0x2 ;  /* 0x00005c0009087a11 */ /* 0x000fc800078010ff */
[----:B------:R-:W-:-:S05]  /*4f90*/  LEA.HI.X R9, R9, c[0x0][0x174], R14, 0x2, P0 ;  /* 0x00005d0009097a11 */ /* 0x000fca00000f140e */
[----:B------:R-:W3:Y:S01]  /*4fa0*/  LDG.E R15, [R8.64] ;  /* 0x00000004080f7981 */ /* 0x000ee2000c1e1900 */
[----:B------:R-:W-:-:S04]  /*4fb0*/  IMAD.IADD R13, R10, 0x1, R11 ;  /* 0x000000010a0d7824 */ /* 0x000fc800078e020b */
[----:B------:R-:W-:-:S05]  /*4fc0*/  IMAD.WIDE.U32 R16, R13, 0x4, R2 ;  /* 0x000000040d107825 */ /* 0x000fca00078e0002 */
[----:B------:R-:W4:Y:S01]  /*4fd0*/  LDG.E R21, [R16.64] ;  /* 0x0000000410157981 */ /* 0x000f22000c1e1900 */
[----:B---3--:R-:W-:-:S04]  /*4fe0*/  ISETP.NE.AND P0, PT, R15, 0x10000, PT ;  /* 0x000100000f00780c */ /* 0x008fc80003f05270 */
[----:B--2---:R-:W-:-:S13]  /*4ff0*/  ISETP.EQ.AND P0, PT, R20, 0x10000, !P0 ;  /* 0x000100001400780c */ /* 0x004fda0004702270 */
[----:B------:R-:W-:-:S04]  /*5000*/  @!P0 IMAD R20, R20, R15, RZ ;  /* 0x0000000f14148224 */ /* 0x000fc800078e02ff */
[----:B------:R-:W-:Y:S01]  /*5010*/  @!P0 IMAD.WIDE.U32 R14, R20, -0xffff, RZ ;  /* 0xffff0001140e8825 */ /* 0x000fe200078e00ff */
[----:B------:R-:W-:-:S04]  /*5020*/  MOV R14, 0x1 ;  /* 0x00000001000e7802 */ /* 0x000fc80000000f00 */
[----:B------:R-:W-:-:S05]  /*5030*/  @!P0 SHF.R.U32.HI R15, RZ, 0x10, R15 ;  /* 0x00000010ff0f8819 */ /* 0x000fca000001160f */
[----:B------:R-:W-:-:S04]  /*5040*/  @!P0 IMAD R14, R15, -0x10001, R20 ;  /* 0xfffeffff0f0e8824 */ /* 0x000fc800078e0214 */
[----:B----4-:R-:W-:-:S04]  /*5050*/  IMAD.IADD R20, R21, 0x1, R14 ;  /* 0x0000000115147824 */ /* 0x010fc800078e020e */
[----:B------:R-:W-:-:S05]  /*5060*/  IMAD.WIDE.U32 R14, R20, -0xffff, RZ ;  /* 0xffff0001140e7825 */ /* 0x000fca00078e00ff */
[----:B------:R-:W-:-:S05]  /*5070*/  SHF.R.U32.HI R15, RZ, 0x10, R15 ;  /* 0x00000010ff0f7819 */ /* 0x000fca000001160f */
[----:B------:R-:W-:-:S05]  /*5080*/  IMAD R29, R15, -0x10001, R20 ;  /* 0xfffeffff0f1d7824 */ /* 0x000fca00078e0214 */
[----:B------:R0:W-:Y:S04]  /*5090*/  STG.E [R16.64], R29 ;  /* 0x0000001d10007986 */ /* 0x0001e8000c101904 */
[----:B------:R-:W2:Y:S04]  /*50a0*/  LDG.E R21, [R8.64+0x4] ;  /* 0x0000040408157981 */ /* 0x000ea8000c1e1900 */
[----:B------:R-:W3:Y:S01]  /*50b0*/  LDG.E R30, [R4.64] ;  /* 0x00000004041e7981 */ /* 0x000ee2000c1e1900 */
[----:B------:R-:W-:-:S05]  /*50c0*/  IADD3 R15, R13, 0x1, RZ ;  /* 0x000000010d0f7810 */ /* 0x000fca0007ffe0ff */
[----:B------:R-:W-:-:S05]  /*50d0*/  IMAD.WIDE.U32 R14, R15, 0x4, R2 ;  /* 0x000000040f0e7825 */ /* 0x000fca00078e0002 */
[----:B------:R-:W4:Y:S01]  /*50e0*/  LDG.E R31, [R14.64] ;  /* 0x000000040e1f7981 */ /* 0x000f22000c1e1900 */
[----:B--2---:R-:W-:-:S04]  /*50f0*/  ISETP.NE.AND P0, PT, R21, 0x10000, PT ;  /* 0x000100001500780c */ /* 0x004fc80003f05270 */
[----:B---3--:R-:W-:-:S13]  /*5100*/  ISETP.EQ.AND P0, PT, R30, 0x10000, !P0 ;  /* 0x000100001e00780c */ /* 0x008fda0004702270 */
[----:B------:R-:W-:-:S04]  /*5110*/  @!P0 IMAD R30, R30, R21, RZ ;  /* 0x000000151e1e8224 */ /* 0x000fc800078e02ff */
[----:B------:R-:W-:Y:S01]  /*5120*/  @!P0 IMAD.WIDE.U32 R20, R30, -0xffff, RZ ;  /* 0xffff00011e148825 */ /* 0x000fe200078e00ff */
[----:B------:R-:W-:-:S04]  /*5130*/  MOV R20, 0x1 ;  /* 0x0000000100147802 */ /* 0x000fc80000000f00 */
[----:B------:R-:W-:-:S05]  /*5140*/  @!P0 SHF.R.U32.HI R21, RZ, 0x10, R21 ;  /* 0x00000010ff158819 */ /* 0x000fca0000011615 */
[----:B------:R-:W-:-:S04]  /*5150*/  @!P0 IMAD R20, R21, -0x10001, R30 ;  /* 0xfffeffff15148824 */ /* 0x000fc800078e021e */
[----:B----4-:R-:W-:-:S04]  /*5160*/  IMAD.IADD R20, R31, 0x1, R20 ;  /* 0x000000011f147824 */ /* 0x010fc800078e0214 */
[----:B0-----:R-:W-:-:S05]  /*5170*/  IMAD.WIDE.U32 R16, R20, -0xffff, RZ ;  /* 0xffff000114107825 */ /* 0x001fca00078e00ff */
        /* <DEDUP_REMOVED lines=25> */
[----:B------:R-:W-:Y:S02]  /*5310*/  MOV R13, 0x1 ;  /* 0x00000001000d7802 */ /* 0x000fe40000000f00 */
[----:B------:R-:W-:Y:S02]  /*5320*/  IADD3 R12, R12, -0x4, RZ ;  /* 0xfffffffc0c0c7810 */ /* 0x000fe40007ffe0ff */
[----:B------:R-:W-:Y:S02]  /*5330*/  IADD3 R10, R10, 0x4, RZ ;  /* 0x000000040a0a7810 */ /* 0x000fe40007ffe0ff */
[----:B--2---:R-:W-:-:S04]  /*5340*/  ISETP.NE.AND P0, PT, R9, 0x10000, PT ;  /* 0x000100000900780c */ /* 0x004fc80003f05270 */
[----:B---3--:R-:W-:-:S13]  /*5350*/  ISETP.EQ.AND P0, PT, R30, 0x10000, !P0 ;  /* 0x000100001e00780c */ /* 0x008fda0004702270 */
[----:B------:R-:W-:-:S04]  /*5360*/  @!P0 IMAD R30, R30, R9, RZ ;  /* 0x000000091e1e8224 */ /* 0x000fc800078e02ff */
[----:B------:R-:W-:-:S05]  /*5370*/  @!P0 IMAD.WIDE.U32 R20, R30, -0xffff, RZ ;  /* 0xffff00011e148825 */ /* 0x000fca00078e00ff */
[----:B------:R-:W-:-:S05]  /*5380*/  @!P0 SHF.R.U32.HI R21, RZ, 0x10, R21 ;  /* 0x00000010ff158819 */ /* 0x000fca0000011615 */
[----:B------:R-:W-:-:S05]  /*5390*/  @!P0 IMAD R13, R21, -0x10001, R30 ;  /* 0xfffeffff150d8824 */ /* 0x000fca00078e021e */
[----:B----4-:R-:W-:Y:S02]  /*53a0*/  IADD3 R13, R32, R13, RZ ;  /* 0x0000000d200d7210 */ /* 0x010fe40007ffe0ff */
[----:B------:R-:W-:-:S03]  /*53b0*/  ISETP.NE.AND P0, PT, R12, RZ, PT ;  /* 0x000000ff0c00720c */ /* 0x000fc60003f05270 */
[----:B------:R-:W-:-:S05]  /*53c0*/  IMAD.WIDE.U32 R8, R13, -0xffff, RZ ;  /* 0xffff00010d087825 */ /* 0x000fca00078e00ff */
[----:B------:R-:W-:-:S05]  /*53d0*/  SHF.R.U32.HI R8, RZ, 0x10, R9 ;  /* 0x00000010ff087819 */ /* 0x000fca0000011609 */
[----:B------:R-:W-:-:S05]  /*53e0*/  IMAD R13, R8, -0x10001, R13 ;  /* 0xfffeffff080d7824 */ /* 0x000fca00078e020d */
[----:B------:R0:W-:Y:S01]  /*53f0*/  STG.E [R14.64], R13 ;  /* 0x0000000d0e007986 */ /* 0x0001e2000c101904 */
[----:B------:R-:W-:Y:S05]  /*5400*/  @P0 BRA `(.L_x_105) ;  /* 0xfffffb3000000947 */ /* 0x000fea000383ffff */
[----:B------:R-:W-:Y:S05]  /*5410*/  BSYNC B0 ;  /* 0x0000000000007941 */ /* 0x000fea0003800000 */
.L_x_104:
[----:B------:R-:W-:Y:S05]  /*5420*/  @!P3 BRA `(.L_x_106) ;  /* 0x000003e00000b947 */ /* 0x000fea0003800000 */
[----:B------:R-:W-:Y:S01]  /*5430*/  IADD3 R9, P0, R28, R10, RZ ;  /* 0x0000000a1c097210 */ /* 0x000fe20007f1e0ff */
[----:B------:R-:W-:Y:S02]  /*5440*/  ULDC.64 UR4, c[0x0][0x118] ;  /* 0x0000460000047ab9 */ /* 0x000fe40000000a00 */
[----:B0-----:R-:W2:Y:S02]  /*5450*/  LDG.E R14, [R4.64] ;  /* 0x00000004040e7981 */ /* 0x001ea4000c1e1900 */
[----:B------:R-:W-:Y:S01]  /*5460*/  IMAD.X R12, RZ, RZ, RZ, P0 ;  /* 0x000000ffff0c7224 */ /* 0x000fe200000e06ff */
[----:B------:R-:W-:-:S04]  /*5470*/  LEA R8, P0, R9, c[0x0][0x170], 0x2 ;  /* 0x00005c0009087a11 */ /* 0x000fc800078010ff */
[----:B------:R-:W-:-:S05]  /*5480*/  LEA.HI.X R9, R9, c[0x0][0x174], R12, 0x2, P0 ;  /* 0x00005d0009097a11 */ /* 0x000fca00000f140c */
[----:B------:R-:W3:Y:S01]  /*5490*/  LDG.E R17, [R8.64] ;  /* 0x0000000408117981 */ /* 0x000ee2000c1e1900 */
[----:B------:R-:W-:-:S04]  /*54a0*/  IMAD.IADD R15, R10, 0x1, R11 ;  /* 0x000000010a0f7824 */ /* 0x000fc800078e020b */
[----:B------:R-:W-:-:S05]  /*54b0*/  IMAD.WIDE.U32 R12, R15, 0x4, R2 ;  /* 0x000000040f0c7825 */ /* 0x000fca00078e0002 */
[----:B------:R-:W4:Y:S01]  /*54c0*/  LDG.E R21, [R12.64] ;  /* 0x000000040c157981 */ /* 0x000f22000c1e1900 */
[----:B------:R-:W-:Y:S02]  /*54d0*/  MOV R10, 0x1 ;  /* 0x00000001000a7802 */ /* 0x000fe40000000f00 */
[----:B---3--:R-:W-:-:S04]  /*54e0*/  ISETP.NE.AND P0, PT, R17, 0x10000, PT ;  /* 0x000100001100780c */ /* 0x008fc80003f05270 */
[----:B--2---:R-:W-:-:S13]  /*54f0*/  ISETP.EQ.AND P0, PT, R14, 0x10000, !P0 ;  /* 0x000100000e00780c */ /* 0x004fda0004702270 */
[----:B------:R-:W-:-:S04]  /*5500*/  @!P0 IMAD R14, R14, R17, RZ ;  /* 0x000000110e0e8224 */ /* 0x000fc800078e02ff */
[----:B------:R-:W-:-:S05]  /*5510*/  @!P0 IMAD.WIDE.U32 R16, R14, -0xffff, RZ ;  /* 0xffff00010e108825 */ /* 0x000fca00078e00ff */
[----:B------:R-:W-:-:S05]  /*5520*/  @!P0 SHF.R.U32.HI R17, RZ, 0x10, R17 ;  /* 0x00000010ff118819 */ /* 0x000fca0000011611 */
[----:B------:R-:W-:-:S04]  /*5530*/  @!P0 IMAD R10, R17, -0x10001, R14 ;  /* 0xfffeffff110a8824 */ /* 0x000fc800078e020e */
[----:B----4-:R-:W-:Y:S01]  /*5540*/  IMAD.IADD R10, R21, 0x1, R10 ;  /* 0x00000001150a7824 */ /* 0x010fe200078e020a */
[----:B------:R-:W-:-:S03]  /*5550*/  ISETP.NE.AND P0, PT, R6, 0x1, PT ;  /* 0x000000010600780c */ /* 0x000fc60003f05270 */
[----:B------:R-:W-:-:S05]  /*5560*/  IMAD.WIDE.U32 R16, R10, -0xffff, RZ ;  /* 0xffff00010a107825 */ /* 0x000fca00078e00ff */
[----:B------:R-:W-:-:S05]  /*5570*/  SHF.R.U32.HI R17, RZ, 0x10, R17 ;  /* 0x00000010ff117819 */ /* 0x000fca0000011611 */
[----:B------:R-:W-:-:S05]  /*5580*/  IMAD R17, R17, -0x10001, R10 ;  /* 0xfffeffff11117824 */ /* 0x000fca00078e020a */
[----:B------:R0:W-:Y:S01]  /*5590*/  STG.E [R12.64], R17 ;  /* 0x000000110c007986 */ /* 0x0001e2000c101904 */
[----:B------:R-:W-:Y:S05]  /*55a0*/  @!P0 BRA `(.L_x_106) ;  /* 0x0000026000008947 */ /* 0x000fea0003800000 */
[----:B------:R-:W-:Y:S02]  /*55b0*/  ULDC.64 UR4, c[0x0][0x118] ;  /* 0x0000460000047ab9 */ /* 0x000fe40000000a00 */
[----:B0-----:R-:W2:Y:S04]  /*55c0*/  LDG.E R17, [R8.64+0x4] ;  /* 0x0000040408117981 */ /* 0x001ea8000c1e1900 */
[----:B------:R-:W3:Y:S01]  /*55d0*/  LDG.E R14, [R4.64] ;  /* 0x00000004040e7981 */ /* 0x000ee2000c1e1900 */
[----:B------:R-:W-:-:S05]  /*55e0*/  IADD3 R13, R15, 0x1, RZ ;  /* 0x000000010f0d7810 */ /* 0x000fca0007ffe0ff */
[----:B------:R-:W-:-:S05]  /*55f0*/  IMAD.WIDE.U32 R12, R13, 0x4, R2 ;  /* 0x000000040d0c7825 */ /* 0x000fca00078e0002 */
[----:B------:R-:W4:Y:S01]  /*5600*/  LDG.E R21, [R12.64] ;  /* 0x000000040c157981 */ /* 0x000f22000c1e1900 */
[----:B------:R-:W-:Y:S02]  /*5610*/  MOV R10, 0x1 ;  /* 0x00000001000a7802 */ /* 0x000fe40000000f00 */
[----:B--2---:R-:W-:-:S04]  /*5620*/  ISETP.NE.AND P0, PT, R17, 0x10000, PT ;  /* 0x000100001100780c */ /* 0x004fc80003f05270 */
[----:B---3--:R-:W-:-:S13]  /*5630*/  ISETP.EQ.AND P0, PT, R14, 0x10000, !P0 ;  /* 0x000100000e00780c */ /* 0x008fda0004702270 */
[----:B------:R-:W-:-:S04]  /*5640*/  @!P0 IMAD R14, R14, R17, RZ ;  /* 0x000000110e0e8224 */ /* 0x000fc800078e02ff */
[----:B------:R-:W-:-:S05]  /*5650*/  @!P0 IMAD.WIDE.U32 R16, R14, -0xffff, RZ ;  /* 0xffff00010e108825 */ /* 0x000fca00078e00ff */
[----:B------:R-:W-:-:S05]  /*5660*/  @!P0 SHF.R.U32.HI R17, RZ, 0x10, R17 ;  /* 0x00000010ff118819 */ /* 0x000fca0000011611 */
[----:B------:R-:W-:Y:S01]  /*5670*/  @!P0 IMAD R10, R17, -0x10001, R14 ;  /* 0xfffeffff110a8824 */ /* 0x000fe200078e020e */
[----:B------:R-:W-:-:S04]  /*5680*/  ISETP.NE.AND P0, PT, R6, 0x2, PT ;  /* 0x000000020600780c */ /* 0x000fc80003f05270 */
[----:B----4-:R-:W-:-:S05]  /*5690*/  IADD3 R10, R21, R10, RZ ;  /* 0x0000000a150a7210 */ /* 0x010fca0007ffe0ff */
[----:B------:R-:W-:-:S05]  /*56a0*/  IMAD.WIDE.U32 R16, R10, -0xffff, RZ ;  /* 0xffff00010a107825 */ /* 0x000fca00078e00ff */
[----:B------:R-:W-:-:S05]  /*56b0*/  SHF.R.U32.HI R17, RZ, 0x10, R17 ;  /* 0x00000010ff117819 */ /* 0x000fca0000011611 */
[----:B------:R-:W-:-:S05]  /*56c0*/  IMAD R17, R17, -0x10001, R10 ;  /* 0xfffeffff11117824 */ /* 0x000fca00078e020a */
[----:B------:R0:W-:Y:S01]  /*56d0*/  STG.E [R12.64], R17 ;  /* 0x000000110c007986 */ /* 0x0001e2000c101904 */
[----:B------:R-:W-:Y:S05]  /*56e0*/  @!P0 BRA `(.L_x_106) ;  /* 0x0000012000008947 */ /* 0x000fea0003800000 */
[----:B------:R-:W-:Y:S02]  /*56f0*/  ULDC.64 UR4, c[0x0][0x118] ;  /* 0x0000460000047ab9 */ /* 0x000fe40000000a00 */
[----:B------:R-:W2:Y:S04]  /*5700*/  LDG.E R9, [R8.64+0x8] ;  /* 0x0000080408097981 */ /* 0x000ea8000c1e1900 */
[----:B------:R-:W3:Y:S01]  /*5710*/  LDG.E R4, [R4.64] ;  /* 0x0000000404047981 */ /* 0x000ee2000c1e1900 */
[----:B0-----:R-:W-:-:S05]  /*5720*/  IADD3 R13, R15, 0x2, RZ ;  /* 0x000000020f0d7810 */ /* 0x001fca0007ffe0ff */
        /* <DEDUP_REMOVED lines=8> */
[----:B------:R-:W-:-:S05]  /*57b0*/  @!P0 IMAD R10, R15, -0x10001, R16 ;  /* 0xfffeffff0f0a8824 */ /* 0x000fca00078e0210 */
[----:B----4-:R-:W-:-:S05]  /*57c0*/  IADD3 R10, R17, R10, RZ ;  /* 0x0000000a110a7210 */ /* 0x010fca0007ffe0ff */
[----:B------:R-:W-:-:S05]  /*57d0*/  IMAD.WIDE.U32 R4, R10, -0xffff, RZ ;  /* 0xffff00010a047825 */ /* 0x000fca00078e00ff */
[----:B------:R-:W-:-:S05]  /*57e0*/  SHF.R.U32.HI R5, RZ, 0x10, R5 ;  /* 0x00000010ff057819 */ /* 0x000fca0000011605 */
[----:B------:R-:W-:-:S05]  /*57f0*/  IMAD R5, R5, -0x10001, R10 ;  /* 0xfffeffff05057824 */ /* 0x000fca00078e020a */
[----:B------:R0:W-:Y:S02]  /*5800*/  STG.E [R12.64], R5 ;  /* 0x000000050c007986 */ /* 0x0001e4000c101904 */
.L_x_106:
[----:B------:R-:W-:-:S04]  /*5810*/  IADD3 R11, R11, 0x1, RZ ;  /* 0x000000010b0b7810 */ /* 0x000fc80007ffe0ff */
[----:B------:R-:W-:-:S13]  /*5820*/  ISETP.GE.U32.AND P0, PT, R11, R0, PT ;  /* 0x000000000b00720c */ /* 0x000fda0003f06070 */
[----:B------:R-:W-:Y:S05]  /*5830*/  @!P0 BRA `(.L_x_107) ;  /* 0xfffff67000008947 */ /* 0x000fea000383ffff */
.L_x_97:
[----:B------:R-:W-:Y:S05]  /*5840*/  BSYNC B8 ;  /* 0x0000000000087941 */ /* 0x000fea0003800000 */
.L_x_61:
[----:B------:R-:W-:-:S13]  /*5850*/  ISETP.NE.AND P0, PT, R26, RZ, PT ;  /* 0x000000ff1a00720c */ /* 0x000fda0003f05270 */
[----:B------:R-:W-:Y:S01]  /*5860*/  @P0 CALL.REL.NOINC `(.L_x_108) ;  /* 0x0000001000000944 */ /* 0x000fe20003c00000 */
[----:B------:R-:W-:Y:S05]  /*5870*/  BRA `(.L_x_109) ;  /* 0xffffa8e000007947 */ /* 0x000fea000383ffff */
.L_x_108:
[----:B------:R-:W-:Y:S05]  /*5880*/  EXIT ;  /* 0x000000000000794d */ /* 0x000fea0003800000 */
.L_x_110:
        /* <DEDUP_REMOVED lines=15> */
.L_x_125:


//--------------------- .text._Z12g_poly_derivPjS_ --------------------------
	.section	.text._Z12g_poly_derivPjS_,"ax",@progbits
	.sectioninfo	@"SHI_REGISTERS=16"
	.align	128
        .global         _Z12g_poly_derivPjS_
        .type           _Z12g_poly_derivPjS_,@function
        .size           _Z12g_poly_derivPjS_,(.L_x_126 - _Z12g_poly_derivPjS_)
        .other          _Z12g_poly_derivPjS_,@"STO_CUDA_ENTRY STV_DEFAULT"
_Z12g_poly_derivPjS_:
.text._Z12g_poly_derivPjS_:
        /* <DEDUP_REMOVED lines=13> */
[----:B------:R-:W-:Y:S01]  /*00d0*/  ISETP.GE.U32.AND P0, PT, R7, R8, PT ;  /* 0x000000080700720c */ /* 0x000fe20003f06070 */
[----:B--2---:R-:W-:-:S04]  /*00e0*/  IMAD R6, R2, R7, RZ ;  /* 0x0000000702067224 */ /* 0x004fc800078e02ff */
[----:B------:R-:W-:-:S05]  /*00f0*/  IMAD.WIDE.U32 R2, R6, -0xffff, RZ ;  /* 0xffff000106027825 */ /* 0x000fca00078e00ff */
[----:B------:R-:W-:Y:S01]  /*0100*/  SHF.R.U32.HI R9, RZ, 0x10, R3 ;  /* 0x00000010ff097819 */ /* 0x000fe20000011603 */
[----:B------:R-:W-:-:S04]  /*0110*/  IMAD.WIDE.U32 R2, R0, R13, c[0x0][0x168] ;  /* 0x00005a0000027625 */ /* 0x000fc800078e000d */
[----:B------:R-:W-:-:S05]  /*0120*/  IMAD R7, R9, -0x10001, R6 ;  /* 0xfffeffff09077824 */ /* 0x000fca00078e0206 */
[----:B------:R0:W-:Y:S01]  /*0130*/  STG.E [R2.64], R7 ;  /* 0x0000000702007986 */ /* 0x0001e2000c101904 */
[----:B------:R-:W-:Y:S05]  /*0140*/  @P0 EXIT ;  /* 0x000000000000094d */ /* 0x000fea0003800000 */
[----:B0-----:R-:W2:Y:S01]  /*0150*/  LDG.E R7, [R4.64+0x8] ;  /* 0x0000080404077981 */ /* 0x001ea2000c1e1900 */
[----:B------:R-:W-:-:S05]  /*0160*/  IADD3 R6, R0, 0x2, RZ ;  /* 0x0000000200067810 */ /* 0x000fca0007ffe0ff */
[----:B--2---:R-:W-:-:S04]  /*0170*/  IMAD R9, R6, R7, RZ ;  /* 0x0000000706097224 */ /* 0x004fc800078e02ff */
[----:B------:R-:W-:-:S05]  /*0180*/  IMAD.WIDE.U32 R6, R9, -0xffff, RZ ;  /* 0xffff000109067825 */ /* 0x000fca00078e00ff */
[----:B------:R-:W-:-:S05]  /*0190*/  SHF.R.U32.HI R6, RZ, 0x10, R7 ;  /* 0x00000010ff067819 */ /* 0x000fca0000011607 */
[----:B------:R-:W-:-:S05]  /*01a0*/  IMAD R9, R6, -0x10001, R9 ;  /* 0xfffeffff06097824 */ /* 0x000fca00078e0209 */
[----:B------:R0:W-:Y:S04]  /*01b0*/  STG.E [R2.64+0x4], R9 ;  /* 0x0000040902007986 */ /* 0x0001e8000c101904 */
[----:B------:R-:W2:Y:S01]  /*01c0*/  LDG.E R6, [R4.64+0xc] ;  /* 0x00000c0404067981 */ /* 0x000ea2000c1e1900 */
[----:B------:R-:W-:-:S05]  /*01d0*/  IADD3 R7, R0, 0x3, RZ ;  /* 0x0000000300077810 */ /* 0x000fca0007ffe0ff */
[----:B--2---:R-:W-:-:S04]  /*01e0*/  IMAD R0, R6, R7, RZ ;  /* 0x0000000706007224 */ /* 0x004fc800078e02ff */
[----:B------:R-:W-:-:S05]  /*01f0*/  IMAD.WIDE.U32 R6, R0, -0xffff, RZ ;  /* 0xffff000100067825 */ /* 0x000fca00078e00ff */
[----:B------:R-:W-:-:S05]  /*0200*/  SHF.R.U32.HI R7, RZ, 0x10, R7 ;  /* 0x00000010ff077819 */ /* 0x000fca0000011607 */
[----:B------:R-:W-:Y:S02]  /*0210*/  IMAD R11, R7, -0x10001, R0 ;  /* 0xfffeffff070b7824 */ /* 0x000fe400078e0200 */
[----:B------:R-:W-:-:S03]  /*0220*/  IMAD.WIDE.U32 R6, R8, R13, c[0x0][0x160] ;  /* 0x0000580008067625 */ /* 0x000fc600078e000d */
[----:B------:R-:W-:Y:S04]  /*0230*/  STG.E [R2.64+0x8], R11 ;  /* 0x0000080b02007986 */ /* 0x000fe8000c101904 */
[----:B------:R-:W2:Y:S01]  /*0240*/  LDG.E R7, [R6.64] ;  /* 0x0000000406077981 */ /* 0x000ea2000c1e1900 */
[----:B0-----:R-:W-:Y:S02]  /*0250*/  MOV R9, 0x1 ;  /* 0x0000000100097802 */ /* 0x001fe40000000f00 */
[----:B--2---:R-:W-:-:S04]  /*0260*/  ISETP.NE.AND P0, PT, R7, 0x10000, PT ;  /* 0x000100000700780c */ /* 0x004fc80003f05270 */
[----:B------:R-:W-:-:S13]  /*0270*/  ISETP.EQ.AND P0, PT, R8, 0x10000, !P0 ;  /* 0x000100000800780c */ /* 0x000fda0004702270 */
[----:B------:R-:W-:-:S04]  /*0280*/  @!P0 IMAD R8, R8, R7, RZ ;  /* 0x0000000708088224 */ /* 0x000fc800078e02ff */
[----:B------:R-:W-:-:S05]  /*0290*/  @!P0 IMAD.WIDE.U32 R4, R8, -0xffff, RZ ;  /* 0xffff000108048825 */ /* 0x000fca00078e00ff */
[----:B------:R-:W-:-:S05]  /*02a0*/  @!P0 SHF.R.U32.HI R5, RZ, 0x10, R5 ;  /* 0x00000010ff058819 */ /* 0x000fca0000011605 */
[----:B------:R-:W-:-:S05]  /*02b0*/  @!P0 IMAD R9, R5, -0x10001, R8 ;  /* 0xfffeffff05098824 */ /* 0x000fca00078e0208 */
[----:B------:R-:W-:Y:S01]  /*02c0*/  STG.E [R2.64+0xc], R9 ;  /* 0x00000c0902007986 */ /* 0x000fe2000c101904 */
[----:B------:R-:W-:Y:S05]  /*02d0*/  EXIT ;  /* 0x000000000000794d */ /* 0x000fea0003800000 */
.L_x_111:
        /* <DEDUP_REMOVED lines=10> */
.L_x_126:


//--------------------- .text._Z14g_vector_mul_iPjS_S_ --------------------------
	.section	.text._Z14g_vector_mul_iPjS_S_,"ax",@progbits
	.sectioninfo	@"SHI_REGISTERS=16"
	.align	128
        .global         _Z14g_vector_mul_iPjS_S_
        .type           _Z14g_vector_mul_iPjS_S_,@function
        .size           _Z14g_vector_mul_iPjS_S_,(.L_x_122 - _Z14g_vector_mul_iPjS_S_)
        .other          _Z14g_vector_mul_iPjS_S_,@"STO_CUDA_ENTRY STV_DEFAULT"
_Z14g_vector_mul_iPjS_S_:
.text._Z14g_vector_mul_iPjS_S_:
        /* <DEDUP_REMOVED lines=9> */
[----:B------:R-:W-:-:S04]  /*0090*/  IMAD.WIDE.U32 R4, R0, R3, c[0x0][0x168] ;  /* 0x00005a0000047625 */ /* 0x000fc800078e0003 */
[C---:B------:R-:W-:Y:S01]  /*00a0*/  IMAD.WIDE.U32 R2, R0.reuse, R3, c[0x0][0x160] ;  /* 0x0000580000027625 */ /* 0x040fe200078e0003 */
[----:B------:R-:W2:Y:S04]  /*00b0*/  LDG.E R7, [R4.64] ;  /* 0x0000000404077981 */ /* 0x000ea8000c1e1900 */
[----:B------:R-:W3:Y:S01]  /*00c0*/  LDG.E R6, [R2.64] ;  /* 0x0000000402067981 */ /* 0x000ee2000c1e1900 */
[C---:B------:R-:W-:Y:S01]  /*00d0*/  IADD3 R10, R0.reuse, 0x1, RZ ;  /* 0x00000001000a7810 */ /* 0x040fe20007ffe0ff */
[----:B------:R-:W-:Y:S01]  /*00e0*/  IMAD.MOV.U32 R9, RZ, RZ, 0x1 ;  /* 0x00000001ff097424 */ /* 0x000fe200078e00ff */
[----:B------:R-:W-:-:S04]  /*00f0*/  IADD3 R11, R0, 0x8, RZ ;  /* 0x00000008000b7810 */ /* 0x000fc80007ffe0ff */
[----:B------:R-:W-:Y:S02]  /*0100*/  ISETP.GE.U32.AND P1, PT, R10, R11, PT ;  /* 0x0000000b0a00720c */ /* 0x000fe40003f26070 */
[----:B--2---:R-:W-:-:S04]  /*0110*/  ISETP.NE.AND P0, PT, R7, 0x10000, PT ;  /* 0x000100000700780c */ /* 0x004fc80003f05270 */
[----:B---3--:R-:W-:-:S13]  /*0120*/  ISETP.EQ.AND P0, PT, R6, 0x10000, !P0 ;  /* 0x000100000600780c */ /* 0x008fda0004702270 */
[----:B------:R-:W-:-:S04]  /*0130*/  @!P0 IMAD R8, R6, R7, RZ ;  /* 0x0000000706088224 */ /* 0x000fc800078e02ff */
[----:B------:R-:W-:Y:S01]  /*0140*/  @!P0 IMAD.WIDE.U32 R6, R8, -0xffff, RZ ;  /* 0xffff000108068825 */ /* 0x000fe200078e00ff */
[----:B------:R-:W-:-:S04]  /*0150*/  LEA R6, P2, R0, c[0x0][0x170], 0x2 ;  /* 0x00005c0000067a11 */ /* 0x000fc800078410ff */
[----:B------:R-:W-:Y:S02]  /*0160*/  @!P0 SHF.R.U32.HI R13, RZ, 0x10, R7 ;  /* 0x00000010ff0d8819 */ /* 0x000fe40000011607 */
[----:B------:R-:W-:-:S03]  /*0170*/  LEA.HI.X R7, R0, c[0x0][0x174], RZ, 0x2, P2 ;  /* 0x00005d0000077a11 */ /* 0x000fc600010f14ff */
[----:B------:R-:W-:-:S05]  /*0180*/  @!P0 IMAD R9, R13, -0x10001, R8 ;  /* 0xfffeffff0d098824 */ /* 0x000fca00078e0208 */
[----:B------:R0:W-:Y:S01]  /*0190*/  STG.E [R6.64], R9 ;  /* 0x0000000906007986 */ /* 0x0001e2000c101904 */
[----:B------:R-:W-:Y:S05]  /*01a0*/  @P1 EXIT ;  /* 0x000000000000194d */ /* 0x000fea0003800000 */
[----:B0-----:R-:W2:Y:S04]  /*01b0*/  LDG.E R9, [R4.64+0x4] ;  /* 0x0000040404097981 */ /* 0x001ea8000c1e1900 */
[----:B------:R-:W3:Y:S01]  /*01c0*/  LDG.E R0, [R2.64+0x4] ;  /* 0x0000040402007981 */ /* 0x000ee2000c1e1900 */
        /* <DEDUP_REMOVED lines=20> */
[----:B0-----:R-:W-:Y:S01]  /*0310*/  IMAD.MOV.U32 R13, RZ, RZ, 0x1 ;  /* 0x00000001ff0d7424 */ /* 0x001fe200078e00ff */
        /* <DEDUP_REMOVED lines=9> */
[----:B-1----:R-:W-:Y:S02]  /*03b0*/  MOV R11, 0x1 ;  /* 0x00000001000b7802 */ /* 0x002fe40000000f00 */
        /* <DEDUP_REMOVED lines=26> */
[----:B------:R-:W-:Y:S04]  /*0560*/  STG.E [R6.64+0x18], R11 ;  /* 0x0000180b06007986 */ /* 0x000fe8000c101904 */
        /* <DEDUP_REMOVED lines=11> */
.L_x_112:
        /* <DEDUP_REMOVED lines=14> */
.L_x_122:


//--------------------- .text._Z6g_fillPjj        --------------------------
	.section	.text._Z6g_fillPjj,"ax",@progbits
	.sectioninfo	@"SHI_REGISTERS=10"
	.align	128
        .global         _Z6g_fillPjj
        .type           _Z6g_fillPjj,@function
        .size           _Z6g_fillPjj,(.L_x_121 - _Z6g_fillPjj)
        .other          _Z6g_fillPjj,@"STO_CUDA_ENTRY STV_DEFAULT"
_Z6g_fillPjj:
.text._Z6g_fillPjj:
[----:B------:R-:W-:-:S02]  /*0000*/  MOV R1, c[0x0][0x28] ;  /* 0x00000a0000017a02 */ /* 0x000fc40000000f00 */
[----:B------:R-:W0:Y:S04]  /*0010*/  S2R R0, SR_CTAID.X ;  /* 0x0000000000007919 */ /* 0x000e280000002500 */
[----:B------:R-:W0:Y:S02]  /*0020*/  S2R R3, SR_TID.X ;  /* 0x0000000000037919 */ /* 0x000e240000002100 */
[----:B0-----:R-:W-:-:S05]  /*0030*/  IMAD R0, R0, c[0x0][0x0], R3 ;  /* 0x0000000000007a24 */ /* 0x001fca00078e0203 */
[----:B------:R-:W-:-:S04]  /*0040*/  SHF.L.U32 R0, R0, 0x3, RZ ;  /* 0x0000000300007819 */ /* 0x000fc800000006ff */
[----:B------:R-:W-:-:S13]  /*0050*/  ISETP.NE.AND P0, PT, R0, -0x8, PT ;  /* 0xfffffff80000780c */ /* 0x000fda0003f05270 */
[----:B------:R-:W-:Y:S05]  /*0060*/  @!P0 EXIT ;  /* 0x000000000000894d */ /* 0x000fea0003800000 */
[C---:B------:R-:W-:Y:S01]  /*0070*/  IADD3 R2, R0.reuse, 0x8, RZ ;  /* 0x0000000800027810 */ /* 0x040fe20007ffe0ff */
[----:B------:R-:W-:Y:S01]  /*0080*/  IMAD.MOV.U32 R5, RZ, RZ, 0x4 ;  /* 0x00000004ff057424 */ /* 0x000fe200078e00ff */
[C---:B------:R-:W-:Y:S01]  /*0090*/  IADD3 R3, R0.reuse, 0x1, RZ ;  /* 0x0000000100037810 */ /* 0x040fe20007ffe0ff */
[----:B------:R-:W-:Y:S01]  /*00a0*/  IMAD.MOV.U32 R7, RZ, RZ, c[0x0][0x168] ;  /* 0x00005a00ff077624 */ /* 0x000fe200078e00ff */
[----:B------:R-:W-:Y:S02]  /*00b0*/  ULDC.64 UR4, c[0x0][0x118] ;  /* 0x0000460000047ab9 */ /* 0x000fe40000000a00 */
[----:B------:R-:W-:Y:S01]  /*00c0*/  ISETP.GE.U32.AND P0, PT, R3, R2, PT ;  /* 0x000000020300720c */ /* 0x000fe20003f06070 */
[----:B------:R-:W-:-:S05]  /*00d0*/  IMAD.WIDE.U32 R2, R0, R5, c[0x0][0x160] ;  /* 0x0000580000027625 */ /* 0x000fca00078e0005 */
[----:B------:R0:W-:Y:S07]  /*00e0*/  STG.E [R2.64], R7 ;  /* 0x0000000702007986 */ /* 0x0001ee000c101904 */
[----:B------:R-:W-:Y:S05]  /*00f0*/  @P0 EXIT ;  /* 0x000000000000094d */ /* 0x000fea0003800000 */
[----:B------:R-:W-:Y:S04]  /*0100*/  STG.E [R2.64+0x4], R7 ;  /* 0x0000040702007986 */ /* 0x000fe8000c101904 */
[----:B------:R-:W-:Y:S04]  /*0110*/  STG.E [R2.64+0x8], R7 ;  /* 0x0000080702007986 */ /* 0x000fe8000c101904 */
[----:B------:R-:W-:Y:S04]  /*0120*/  STG.E [R2.64+0xc], R7 ;  /* 0x00000c0702007986 */ /* 0x000fe8000c101904 */
[----:B------:R-:W-:Y:S04]  /*0130*/  STG.E [R2.64+0x10], R7 ;  /* 0x0000100702007986 */ /* 0x000fe8000c101904 */
[----:B------:R-:W-:Y:S04]  /*0140*/  STG.E [R2.64+0x14], R7 ;  /* 0x0000140702007986 */ /* 0x000fe8000c101904 */
[----:B------:R-:W-:Y:S04]  /*0150*/  STG.E [R2.64+0x18], R7 ;  /* 0x0000180702007986 */ /* 0x000fe8000c101904 */
[----:B------:R-:W-:Y:S01]  /*0160*/  STG.E [R2.64+0x1c], R7 ;  /* 0x00001c0702007986 */ /* 0x000fe2000c101904 */
[----:B------:R-:W-:Y:S05]  /*0170*/  EXIT ;  /* 0x000000000000794d */ /* 0x000fea0003800000 */
.L_x_113:
        /* <DEDUP_REMOVED lines=16> */
.L_x_121:


//--------------------- .text._Z9g_end_fntPjjS_   --------------------------
	.section	.text._Z9g_end_fntPjjS_,"ax",@progbits
	.sectioninfo	@"SHI_REGISTERS=16"
	.align	128
        .global         _Z9g_end_fntPjjS_
        .type           _Z9g_end_fntPjjS_,@function
        .size           _Z9g_end_fntPjjS_,(.L_x_120 - _Z9g_end_fntPjjS_)
        .other          _Z9g_end_fntPjjS_,@"STO_CUDA_ENTRY STV_DEFAULT"
_Z9g_end_fntPjjS_:
.text._Z9g_end_fntPjjS_:
[----:B------:R-:W-:-:S02]  /*0000*/  MOV R1, c[0x0][0x28] ;  /* 0x00000a0000017a02 */ /* 0x000fc40000000f00 */
[----:B------:R-:W0:Y:S04]  /*0010*/  S2R R0, SR_CTAID.X ;  /* 0x0000000000007919 */ /* 0x000e280000002500 */
[----:B------:R-:W0:Y:S02]  /*0020*/  S2R R3, SR_TID.X ;  /* 0x0000000000037919 */ /* 0x000e240000002100 */
[----:B0-----:R-:W-:-:S05]  /*0030*/  IMAD R0, R0, c[0x0][0x0], R3 ;  /* 0x0000000000007a24 */ /* 0x001fca00078e0203 */
[----:B------:R-:W-:-:S04]  /*0040*/  SHF.L.U32 R8, R0, 0x2, RZ ;  /* 0x0000000200087819 */ /* 0x000fc800000006ff */
[----:B------:R-:W-:-:S13]  /*0050*/  ISETP.NE.AND P0, PT, R8, -0x4, PT ;  /* 0xfffffffc0800780c */ /* 0x000fda0003f05270 */
[----:B------:R-:W-:Y:S05]  /*0060*/  @!P0 EXIT ;  /* 0x000000000000894d */ /* 0x000fea0003800000 */
[----:B------:R-:W-:Y:S01]  /*0070*/  MOV R2, c[0x0][0x168] ;  /* 0x00005a0000027a02 */ /* 0x000fe20000000f00 */
[----:B------:R-:W-:Y:S01]  /*0080*/  IMAD.MOV.U32 R5, RZ, RZ, 0x4 ;  /* 0x00000004ff057424 */ /* 0x000fe200078e00ff */
[----:B------:R-:W-:Y:S01]  /*0090*/  ULDC.64 UR4, c[0x0][0x118] ;  /* 0x0000460000047ab9 */ /* 0x000fe20000000a00 */
[----:B------:R-:W-:Y:S02]  /*00a0*/  IMAD.SHL.U32 R4, R0, 0x8, RZ ;  /* 0x0000000800047824 */ /* 0x000fe400078e00ff */
[----:B------:R-:W-:-:S04]  /*00b0*/  IMAD.WIDE.U32 R2, R5, R2, c[0x0][0x170] ;  /* 0x00005c0005027625 */ /* 0x000fc800078e0002 */
[----:B------:R-:W-:Y:S01]  /*00c0*/  IMAD.WIDE.U32 R4, R4, R5, c[0x0][0x160] ;  /* 0x0000580004047625 */ /* 0x000fe200078e0005 */
[----:B------:R-:W2:Y:S04]  /*00d0*/  LDG.E R7, [R2.64] ;  /* 0x0000000402077981 */ /* 0x000ea8000c1e1900 */
[----:B------:R-:W3:Y:S01]  /*00e0*/  LDG.E R0, [R4.64] ;  /* 0x0000000404007981 */ /* 0x000ee2000c1e1900 */
[----:B------:R-:W-:Y:S02]  /*00f0*/  MOV R9, 0x1 ;  /* 0x0000000100097802 */ /* 0x000fe40000000f00 */
[----:B--2---:R-:W-:-:S04]  /*0100*/  ISETP.NE.AND P0, PT, R7, 0x10000, PT ;  /* 0x000100000700780c */ /* 0x004fc80003f05270 */
[----:B---3--:R-:W-:-:S13]  /*0110*/  ISETP.EQ.AND P0, PT, R0, 0x10000, !P0 ;  /* 0x000100000000780c */ /* 0x008fda0004702270 */
[----:B------:R-:W-:-:S04]  /*0120*/  @!P0 IMAD R0, R0, R7, RZ ;  /* 0x0000000700008224 */ /* 0x000fc800078e02ff */
[----:B------:R-:W-:-:S05]  /*0130*/  @!P0 IMAD.WIDE.U32 R6, R0, -0xffff, RZ ;  /* 0xffff000100068825 */ /* 0x000fca00078e00ff */
[----:B------:R-:W-:-:S05]  /*0140*/  @!P0 SHF.R.U32.HI R7, RZ, 0x10, R7 ;  /* 0x00000010ff078819 */ /* 0x000fca0000011607 */
[----:B------:R-:W-:Y:S02]  /*0150*/  @!P0 IMAD R9, R7, -0x10001, R0 ;  /* 0xfffeffff07098824 */ /* 0x000fe400078e0200 */
[----:B------:R-:W2:Y:S04]  /*0160*/  LDG.E R0, [R4.64+0x4] ;  /* 0x0000040404007981 */ /* 0x000ea8000c1e1900 */
[----:B------:R0:W-:Y:S04]  /*0170*/  STG.E [R4.64], R9 ;  /* 0x0000000904007986 */ /* 0x0001e8000c101904 */
[----:B------:R-:W3:Y:S01]  /*0180*/  LDG.E R7, [R2.64] ;  /* 0x0000000402077981 */ /* 0x000ee2000c1e1900 */
[----:B------:R-:W-:-:S02]  /*0190*/  IADD3 R11, R8, 0x4, RZ ;  /* 0x00000004080b7810 */ /* 0x000fc40007ffe0ff */
[----:B---3--:R-:W-:-:S04]  /*01a0*/  ISETP.NE.AND P0, PT, R7, 0x10000, PT ;  /* 0x000100000700780c */ /* 0x008fc80003f05270 */
[----:B--2---:R-:W-:-:S13]  /*01b0*/  ISETP.EQ.AND P0, PT, R0, 0x10000, !P0 ;  /* 0x000100000000780c */ /* 0x004fda0004702270 */
[----:B------:R-:W-:-:S04]  /*01c0*/  @!P0 IMAD R0, R0, R7, RZ ;  /* 0x0000000700008224 */ /* 0x000fc800078e02ff */
[----:B------:R-:W-:Y:S01]  /*01d0*/  @!P0 IMAD.WIDE.U32 R6, R0, -0xffff, RZ ;  /* 0xffff000100068825 */ /* 0x000fe200078e00ff */
[----:B------:R-:W-:-:S04]  /*01e0*/  IADD3 R6, R8, 0x1, RZ ;  /* 0x0000000108067810 */ /* 0x000fc80007ffe0ff */
[----:B------:R-:W-:Y:S02]  /*01f0*/  ISETP.GE.U32.AND P1, PT, R6, R11, PT ;  /* 0x0000000b0600720c */ /* 0x000fe40003f26070 */
[----:B------:R-:W-:Y:S01]  /*0200*/  @!P0 SHF.R.U32.HI R13, RZ, 0x10, R7 ;  /* 0x00000010ff0d8819 */ /* 0x000fe20000011607 */
[----:B------:R-:W-:-:S04]  /*0210*/  IMAD.MOV.U32 R7, RZ, RZ, 0x1 ;  /* 0x00000001ff077424 */ /* 0x000fc800078e00ff */
[----:B------:R-:W-:-:S05]  /*0220*/  @!P0 IMAD R7, R13, -0x10001, R0 ;  /* 0xfffeffff0d078824 */ /* 0x000fca00078e0200 */
[----:B------:R0:W-:Y:S01]  /*0230*/  STG.E [R4.64+0x4], R7 ;  /* 0x0000040704007986 */ /* 0x0001e2000c101904 */
[----:B------:R-:W-:Y:S05]  /*0240*/  @P1 EXIT ;  /* 0x000000000000194d */ /* 0x000fea0003800000 */
[----:B0-----:R-:W2:Y:S04]  /*0250*/  LDG.E R7, [R2.64] ;  /* 0x0000000402077981 */ /* 0x001ea8000c1e1900 */
[----:B------:R-:W3:Y:S01]  /*0260*/  LDG.E R0, [R4.64+0x8] ;  /* 0x0000080404007981 */ /* 0x000ee2000c1e1900 */
[----:B------:R-:W-:Y:S01]  /*0270*/  IMAD.MOV.U32 R11, RZ, RZ, 0x1 ;  /* 0x00000001ff0b7424 */ /* 0x000fe200078e00ff */
[----:B--2---:R-:W-:-:S04]  /*0280*/  ISETP.NE.AND P0, PT, R7, 0x10000, PT ;  /* 0x000100000700780c */ /* 0x004fc80003f05270 */
[----:B---3--:R-:W-:-:S13]  /*0290*/  ISETP.EQ.AND P0, PT, R0, 0x10000, !P0 ;  /* 0x000100000000780c */ /* 0x008fda0004702270 */
[----:B------:R-:W-:-:S04]  /*02a0*/  @!P0 IMAD R0, R0, R7, RZ ;  /* 0x0000000700008224 */ /* 0x000fc800078e02ff */
[----:B------:R-:W-:-:S05]  /*02b0*/  @!P0 IMAD.WIDE.U32 R6, R0, -0xffff, RZ ;  /* 0xffff000100068825 */ /* 0x000fca00078e00ff */
[----:B------:R-:W-:-:S05]  /*02c0*/  @!P0 SHF.R.U32.HI R7, RZ, 0x10, R7 ;  /* 0x00000010ff078819 */ /* 0x000fca0000011607 */
[----:B------:R-:W-:Y:S02]  /*02d0*/  @!P0 IMAD R11, R7, -0x10001, R0 ;  /* 0xfffeffff070b8824 */ /* 0x000fe400078e0200 */
[----:B------:R-:W2:Y:S04]  /*02e0*/  LDG.E R0, [R4.64+0xc] ;  /* 0x00000c0404007981 */ /* 0x000ea8000c1e1900 */
[----:B------:R0:W-:Y:S04]  /*02f0*/  STG.E [R4.64+0x8], R11 ;  /* 0x0000080b04007986 */ /* 0x0001e8000c101904 */
[----:B------:R-:W3:Y:S01]  /*0300*/  LDG.E R7, [R2.64] ;  /* 0x0000000402077981 */ /* 0x000ee2000c1e1900 */
[----:B------:R-:W-:Y:S01]  /*0310*/  IMAD.MOV.U32 R9, RZ, RZ, 0x1 ;  /* 0x00000001ff097424 */ /* 0x000fe200078e00ff */
[----:B---3--:R-:W-:-:S04]  /*0320*/  ISETP.NE.AND P0, PT, R7, 0x10000, PT ;  /* 0x000100000700780c */ /* 0x008fc80003f05270 */
[----:B--2---:R-:W-:-:S13]  /*0330*/  ISETP.EQ.AND P0, PT, R0, 0x10000, !P0 ;  /* 0x000100000000780c */ /* 0x004fda0004702270 */
[----:B------:R-:W-:-:S04]  /*0340*/  @!P0 IMAD R0, R0, R7, RZ ;  /* 0x0000000700008224 */ /* 0x000fc800078e02ff */
[----:B------:R-:W-:-:S05]  /*0350*/  @!P0 IMAD.WIDE.U32 R6, R0, -0xffff, RZ ;  /* 0xffff000100068825 */ /* 0x000fca00078e00ff */
[----:B------:R-:W-:-:S05]  /*0360*/  @!P0 SHF.R.U32.HI R7, RZ, 0x10, R7 ;  /* 0x00000010ff078819 */ /* 0x000fca0000011607 */
[----:B------:R-:W-:Y:S02]  /*0370*/  @!P0 IMAD R9, R7, -0x10001, R0 ;  /* 0xfffeffff07098824 */ /* 0x000fe400078e0200 */
[----:B------:R-:W2:Y:S04]  /*0380*/  LDG.E R0, [R4.64+0x10] ;  /* 0x0000100404007981 */ /* 0x000ea8000c1e1900 */
[----:B------:R1:W-:Y:S04]  /*0390*/  STG.E [R4.64+0xc], R9 ;  /* 0x00000c0904007986 */ /* 0x0003e8000c101904 */
[----:B------:R-:W3:Y:S01]  /*03a0*/  LDG.E R7, [R2.64] ;  /* 0x0000000402077981 */ /* 0x000ee2000c1e1900 */
[----:B0-----:R-:W-:-:S02]  /*03b0*/  MOV R11, 0x1 ;  /* 0x00000001000b7802 */ /* 0x001fc40000000f00 */
        /* <DEDUP_REMOVED lines=9> */
[----:B-1----:R-:W-:Y:S01]  /*0450*/  IMAD.MOV.U32 R9, RZ, RZ, 0x1 ;  /* 0x00000001ff097424 */ /* 0x002fe200078e00ff */
        /* <DEDUP_REMOVED lines=17> */
[----:B------:R-:W-:Y:S04]  /*0570*/  STG.E [R4.64+0x18], R11 ;  /* 0x0000180b04007986 */ /* 0x000fe8000c101904 */
[----:B------:R-:W3:Y:S01]  /*0580*/  LDG.E R7, [R2.64] ;  /* 0x0000000402077981 */ /* 0x000ee2000c1e1900 */
[----:B-1----:R-:W-:-:S02]  /*0590*/  MOV R9, 0x1 ;  /* 0x0000000100097802 */ /* 0x002fc40000000f00 */
[----:B---3--:R-:W-:-:S04]  /*05a0*/  ISETP.NE.AND P0, PT, R7, 0x10000, PT ;  /* 0x000100000700780c */ /* 0x008fc80003f05270 */
[----:B--2---:R-:W-:-:S13]  /*05b0*/  ISETP.EQ.AND P0, PT, R0, 0x10000, !P0 ;  /* 0x000100000000780c */ /* 0x004fda0004702270 */
[----:B------:R-:W-:-:S04]  /*05c0*/  @!P0 IMAD R0, R0, R7, RZ ;  /* 0x0000000700008224 */ /* 0x000fc800078e02ff */
[----:B------:R-:W-:-:S05]  /*05d0*/  @!P0 IMAD.WIDE.U32 R6, R0, -0xffff, RZ ;  /* 0xffff000100068825 */ /* 0x000fca00078e00ff */
[----:B------:R-:W-:-:S05]  /*05e0*/  @!P0 SHF.R.U32.HI R7, RZ, 0x10, R7 ;  /* 0x00000010ff078819 */ /* 0x000fca0000011607 */
[----:B------:R-:W-:-:S05]  /*05f0*/  @!P0 IMAD R9, R7, -0x10001, R0 ;  /* 0xfffeffff07098824 */ /* 0x000fca00078e0200 */
[----:B------:R-:W-:Y:S01]  /*0600*/  STG.E [R4.64+0x1c], R9 ;  /* 0x00001c0904007986 */ /* 0x000fe2000c101904 */
[----:B------:R-:W-:Y:S05]  /*0610*/  EXIT ;  /* 0x000000000000794d */ /* 0x000fea0003800000 */
.L_x_114:
        /* <DEDUP_REMOVED lines=14> */
.L_x_120:


//--------------------- .text._Z7g_fnt_iPjjbS_    --------------------------
	.section	.text._Z7g_fnt_iPjjbS_,"ax",@progbits
	.sectioninfo	@"SHI_REGISTERS=21"
	.align	128
        .global         _Z7g_fnt_iPjjbS_
        .type           _Z7g_fnt_iPjjbS_,@function
        .size           _Z7g_fnt_iPjjbS_,(.L_x_119 - _Z7g_fnt_iPjjbS_)
        .other          _Z7g_fnt_iPjjbS_,@"STO_CUDA_ENTRY STV_DEFAULT"
_Z7g_fnt_iPjjbS_:
.text._Z7g_fnt_iPjjbS_:
[----:B------:R-:W-:-:S02]  /*0000*/  MOV R1, c[0x0][0x28] ;  /* 0x00000a0000017a02 */ /* 0x000fc40000000f00 */
[----:B------:R-:W0:Y:S04]  /*0010*/  S2R R2, SR_CTAID.X ;  /* 0x0000000000027919 */ /* 0x000e280000002500 */
[----:B------:R-:W0:Y:S02]  /*0020*/  S2R R3, SR_TID.X ;  /* 0x0000000000037919 */ /* 0x000e240000002100 */
[----:B0-----:R-:W-:-:S05]  /*0030*/  IMAD R2, R2, c[0x0][0x0], R3 ;  /* 0x0000000002027a24 */ /* 0x001fca00078e0203 */
[----:B------:R-:W-:-:S04]  /*0040*/  SHF.L.U32 R2, R2, 0x2, RZ ;  /* 0x0000000202027819 */ /* 0x000fc800000006ff */
[----:B------:R-:W-:-:S13]  /*0050*/  ISETP.NE.AND P0, PT, R2, -0x4, PT ;  /* 0xfffffffc0200780c */ /* 0x000fda0003f05270 */
[----:B------:R-:W-:Y:S05]  /*0060*/  @!P0 EXIT ;  /* 0x000000000000894d */ /* 0x000fea0003800000 */
[----:B------:R-:W-:Y:S01]  /*0070*/  UMOV UR4, 0x1 ;  /* 0x0000000100047882 */ /* 0x000fe20000000000 */
[----:B------:R-:W-:Y:S01]  /*0080*/  SHF.R.U32.HI R0, RZ, c[0x0][0x168], R2 ;  /* 0x00005a00ff007a19 */ /* 0x000fe20000011602 */
[----:B------:R-:W-:Y:S02]  /*0090*/  ULDC UR5, c[0x0][0x168] ;  /* 0x00005a0000057ab9 */ /* 0x000fe40000000800 */
[----:B------:R-:W-:Y:S02]  /*00a0*/  USHF.L.U32 UR6, UR4, UR5, URZ ;  /* 0x0000000504067299 */ /* 0x000fe4000800063f */
[----:B------:R-:W-:Y:S02]  /*00b0*/  UIADD3 UR4, UR4, UR5, URZ ;  /* 0x0000000504047290 */ /* 0x000fe4000fffe03f */
[----:B------:R-:W-:Y:S02]  /*00c0*/  UIADD3 UR7, UR6, -0x1, URZ ;  /* 0xffffffff06077890 */ /* 0x000fe4000fffe03f */
[----:B------:R-:W-:-:S02]  /*00d0*/  ULDC.S8 UR5, c[0x0][0x16c] ;  /* 0x00005b0000057ab9 */ /* 0x000fc40000000200 */
[----:B------:R-:W-:Y:S01]  /*00e0*/  UIMAD UR5, UR5, 0xffff, UR7 ;  /* 0x0000ffff050578a4 */ /* 0x000fe2000f8e0207 */
[----:B------:R-:W-:Y:S01]  /*00f0*/  SHF.L.U32 R3, R0, UR4, RZ ;  /* 0x0000000400037c19 */ /* 0x000fe200080006ff */
[----:B------:R-:W-:Y:S01]  /*0100*/  IMAD.MOV.U32 R0, RZ, RZ, 0x4 ;  /* 0x00000004ff007424 */ /* 0x000fe200078e00ff */
[----:B------:R-:W-:Y:S01]  /*0110*/  LOP3.LUT R4, R2, UR7, RZ, 0xc0, !PT ;  /* 0x0000000702047c12 */ /* 0x000fe2000f8ec0ff */
[----:B------:R-:W-:-:S03]  /*0120*/  ULDC.64 UR8, c[0x0][0x118] ;  /* 0x0000460000087ab9 */ /* 0x000fc60000000a00 */
[----:B------:R-:W-:Y:S01]  /*0130*/  IADD3 R9, R4, UR5, RZ ;  /* 0x0000000504097c10 */ /* 0x000fe2000fffe0ff */
[----:B------:R-:W-:-:S04]  /*0140*/  IMAD.IADD R3, R3, 0x1, R4 ;  /* 0x0000000103037824 */ /* 0x000fc800078e0204 */
[----:B------:R-:W-:Y:S01]  /*0150*/  IMAD.WIDE.U32 R8, R9, R0, c[0x0][0x170] ;  /* 0x00005c0009087625 */ /* 0x000fe200078e0000 */
[----:B------:R-:W-:-:S05]  /*0160*/  IADD3 R5, R3, UR6, RZ ;  /* 0x0000000603057c10 */ /* 0x000fca000fffe0ff */
[-C--:B------:R-:W-:Y:S01]  /*0170*/  IMAD.WIDE.U32 R4, R5, R0.reuse, c[0x0][0x160] ;  /* 0x0000580005047625 */ /* 0x080fe200078e0000 */
[----:B------:R-:W2:Y:S04]  /*0180*/  LDG.E R9, [R8.64] ;  /* 0x0000000808097981 */ /* 0x000ea8000c1e1900 */
[----:B------:R-:W3:Y:S01]  /*0190*/  LDG.E R10, [R4.64] ;  /* 0x00000008040a7981 */ /* 0x000ee2000c1e1900 */
[----:B------:R-:W-:-:S05]  /*01a0*/  IMAD.WIDE.U32 R6, R3, R0, c[0x0][0x160] ;  /* 0x0000580003067625 */ /* 0x000fca00078e0000 */
[----:B------:R-:W4:Y:S01]  /*01b0*/  LDG.E R3, [R6.64] ;  /* 0x0000000806037981 */ /* 0x000f22000c1e1900 */
[----:B--2---:R-:W-:-:S04]  /*01c0*/  ISETP.NE.AND P0, PT, R9, 0x10000, PT ;  /* 0x000100000900780c */ /* 0x004fc80003f05270 */
[----:B---3--:R-:W-:-:S13]  /*01d0*/  ISETP.EQ.AND P0, PT, R10, 0x10000, !P0 ;  /* 0x000100000a00780c */ /* 0x008fda0004702270 */
[----:B------:R-:W-:-:S04]  /*01e0*/  @!P0 IMAD R12, R10, R9, RZ ;  /* 0x000000090a0c8224 */ /* 0x000fc800078e02ff */
[----:B------:R-:W-:-:S04]  /*01f0*/  @!P0 IMAD.WIDE.U32 R10, R12, -0xffff, RZ ;  /* 0xffff00010c0a8825 */ /* 0x000fc800078e00ff */
[----:B------:R-:W-:Y:S01]  /*0200*/  IMAD.MOV.U32 R10, RZ, RZ, 0x1 ;  /* 0x00000001ff0a7424 */ /* 0x000fe200078e00ff */
[----:B------:R-:W-:-:S05]  /*0210*/  @!P0 SHF.R.U32.HI R11, RZ, 0x10, R11 ;  /* 0x00000010ff0b8819 */ /* 0x000fca000001160b */
[----:B------:R-:W-:-:S04]  /*0220*/  @!P0 IMAD R10, R11, -0x10001, R12 ;  /* 0xfffeffff0b0a8824 */ /* 0x000fc800078e020c */
[----:B----4-:R-:W-:Y:S01]  /*0230*/  IMAD.IADD R12, R3, 0x1, R10 ;  /* 0x00000001030c7824 */ /* 0x010fe200078e020a */
[----:B------:R-:W-:Y:S02]  /*0240*/  IADD3 R13, -R10, 0x10001, R3 ;  /* 0x000100010a0d7810 */ /* 0x000fe40007ffe103 */
[----:B------:R-:W-:Y:S01]  /*0250*/  IADD3 R3, R2, 0x4, RZ ;  /* 0x0000000402037810 */ /* 0x000fe20007ffe0ff */
[----:B------:R-:W-:Y:S01]  /*0260*/  IMAD.WIDE.U32 R8, R12, -0xffff, RZ ;  /* 0xffff00010c087825 */ /* 0x000fe200078e00ff */
[----:B------:R-:W-:-:S03]  /*0270*/  IADD3 R8, R2, 0x1, RZ ;  /* 0x0000000102087810 */ /* 0x000fc60007ffe0ff */
[----:B------:R-:W-:Y:S01]  /*0280*/  IMAD.WIDE.U32 R10, R13, -0xffff, RZ ;  /* 0xffff00010d0a7825 */ /* 0x000fe200078e00ff */
[----:B------:R-:W-:Y:S02]  /*0290*/  ISETP.GE.U32.AND P0, PT, R8, R3, PT ;  /* 0x000000030800720c */ /* 0x000fe40003f06070 */
[----:B------:R-:W-:Y:S02]  /*02a0*/  SHF.R.U32.HI R9, RZ, 0x10, R9 ;  /* 0x00000010ff097819 */ /* 0x000fe40000011609 */
[----:B------:R-:W-:-:S03]  /*02b0*/  SHF.R.U32.HI R10, RZ, 0x10, R11 ;  /* 0x00000010ff0a7819 */ /* 0x000fc6000001160b */
[----:B------:R-:W-:Y:S02]  /*02c0*/  IMAD R3, R9, -0x10001, R12 ;  /* 0xfffeffff09037824 */ /* 0x000fe400078e020c */
[----:B------:R-:W-:-:S03]  /*02d0*/  IMAD R13, R10, -0x10001, R13 ;  /* 0xfffeffff0a0d7824 */ /* 0x000fc600078e020d */
[----:B------:R0:W-:Y:S04]  /*02e0*/  STG.E [R6.64], R3 ;  /* 0x0000000306007986 */ /* 0x0001e8000c101908 */
[----:B------:R0:W-:Y:S01]  /*02f0*/  STG.E [R4.64], R13 ;  /* 0x0000000d04007986 */ /* 0x0001e2000c101908 */
[----:B------:R-:W-:Y:S05]  /*0300*/  @P0 EXIT ;  /* 0x000000000000094d */ /* 0x000fea0003800000 */
[----:B0-----:R-:W-:Y:S02]  /*0310*/  SHF.R.U32.HI R3, RZ, c[0x0][0x168], R8 ;  /* 0x00005a00ff037a19 */ /* 0x001fe40000011608 */
[----:B------:R-:W-:Y:S02]  /*0320*/  LOP3.LUT R8, R8, UR7, RZ, 0xc0, !PT ;  /* 0x0000000708087c12 */ /* 0x000fe4000f8ec0ff */
[----:B------:R-:W-:Y:S02]  /*0330*/  SHF.L.U32 R3, R3, UR4, RZ ;  /* 0x0000000403037c19 */ /* 0x000fe400080006ff */
[----:B------:R-:W-:-:S03]  /*0340*/  IADD3 R9, R8, UR5, RZ ;  /* 0x0000000508097c10 */ /* 0x000fc6000fffe0ff */
[----:B------:R-:W-:Y:S02]  /*0350*/  IMAD.IADD R3, R3, 0x1, R8 ;  /* 0x0000000103037824 */ /* 0x000fe400078e0208 */
[----:B------:R-:W-:-:S03]  /*0360*/  IMAD.WIDE.U32 R8, R9, R0, c[0x0][0x170] ;  /* 0x00005c0009087625 */ /* 0x000fc600078e0000 */
[----:B------:R-:W-:-:S03]  /*0370*/  IADD3 R5, R3, UR6, RZ ;  /* 0x0000000603057c10 */ /* 0x000fc6000fffe0ff */
[----:B------:R0:W2:Y:S02]  /*0380*/  LDG.E R9, [R8.64] ;  /* 0x0000000808097981 */ /* 0x0000a4000c1e1900 */
[----:B------:R-:W-:-:S05]  /*0390*/  IMAD.WIDE.U32 R4, R5, R0, c[0x0][0x160] ;  /* 0x0000580005047625 */ /* 0x000fca00078e0000 */
[----:B------:R-:W3:Y:S01]  /*03a0*/  LDG.E R10, [R4.64] ;  /* 0x00000008040a7981 */ /* 0x000ee2000c1e1900 */
[----:B------:R-:W-:-:S05]  /*03b0*/  IMAD.WIDE.U32 R6, R3, R0, c[0x0][0x160] ;  /* 0x0000580003067625 */ /* 0x000fca00078e0000 */
[----:B------:R-:W4:Y:S01]  /*03c0*/  LDG.E R3, [R6.64] ;  /* 0x0000000806037981 */ /* 0x000f22000c1e1900 */
[----:B0-----:R-:W-:-:S04]  /*03d0*/  IADD3 R8, R2, 0x2, RZ ;  /* 0x0000000202087810 */ /* 0x001fc80007ffe0ff */
[----:B------:R-:W-:Y:S02]  /*03e0*/  LOP3.LUT R14, R8, UR7, RZ, 0xc0, !PT ;  /* 0x00000007080e7c12 */ /* 0x000fe4000f8ec0ff */
[----:B--2---:R-:W-:-:S04]  /*03f0*/  ISETP.NE.AND P0, PT, R9, 0x10000, PT ;  /* 0x000100000900780c */ /* 0x004fc80003f05270 */
[----:B---3--:R-:W-:-:S13]  /*0400*/  ISETP.EQ.AND P0, PT, R10, 0x10000, !P0 ;  /* 0x000100000a00780c */ /* 0x008fda0004702270 */
[----:B------:R-:W-:-:S04]  /*0410*/  @!P0 IMAD R12, R10, R9, RZ ;  /* 0x000000090a0c8224 */ /* 0x000fc800078e02ff */
[----:B------:R-:W-:-:S05]  /*0420*/  @!P0 IMAD.WIDE.U32 R10, R12, -0xffff, RZ ;  /* 0xffff00010c0a8825 */ /* 0x000fca00078e00ff */
[----:B------:R-:W-:Y:S01]  /*0430*/  @!P0 SHF.R.U32.HI R11, RZ, 0x10, R11 ;  /* 0x00000010ff0b8819 */ /* 0x000fe2000001160b */
[----:B------:R-:W-:-:S04]  /*0440*/  IMAD.MOV.U32 R10, RZ, RZ, 0x1 ;  /* 0x00000001ff0a7424 */ /* 0x000fc800078e00ff */
[----:B------:R-:W-:Y:S01]  /*0450*/  @!P0 IMAD R10, R11, -0x10001, R12 ;  /* 0xfffeffff0b0a8824 */ /* 0x000fe200078e020c */
[----:B------:R-:W-:-:S03]  /*0460*/  SHF.R.U32.HI R11, RZ, c[0x0][0x168], R8 ;  /* 0x00005a00ff0b7a19 */ /* 0x000fc60000011608 */
[----:B----4-:R-:W-:Y:S01]  /*0470*/  IMAD.IADD R12, R3, 0x1, R10 ;  /* 0x00000001030c7824 */ /* 0x010fe200078e020a */
[----:B------:R-:W-:Y:S02]  /*0480*/  IADD3 R13, -R10, 0x10001, R3 ;  /* 0x000100010a0d7810 */ /* 0x000fe40007ffe103 */
[----:B------:R-:W-:Y:S01]  /*0490*/  SHF.L.U32 R3, R11, UR4, RZ ;  /* 0x000000040b037c19 */ /* 0x000fe200080006ff */
[----:B------:R-:W-:-:S04]  /*04a0*/  IMAD.WIDE.U32 R8, R12, -0xffff, RZ ;  /* 0xffff00010c087825 */ /* 0x000fc800078e00ff */
[----:B------:R-:W-:Y:S01]  /*04b0*/  IMAD.WIDE.U32 R10, R13, -0xffff, RZ ;  /* 0xffff00010d0a7825 */ /* 0x000fe200078e00ff */
[----:B------:R-:W-:Y:S02]  /*04c0*/  SHF.R.U32.HI R9, RZ, 0x10, R9 ;  /* 0x00000010ff097819 */ /* 0x000fe40000011609 */
[----:B------:R-:W-:Y:S02]  /*04d0*/  IADD3 R15, R3, R14, RZ ;  /* 0x0000000e030f7210 */ /* 0x000fe40007ffe0ff */
[----:B------:R-:W-:Y:S02]  /*04e0*/  SHF.R.U32.HI R10, RZ, 0x10, R11 ;  /* 0x00000010ff0a7819 */ /* 0x000fe4000001160b */
[----:B------:R-:W-:Y:S01]  /*04f0*/  IADD3 R11, R14, UR5, RZ ;  /* 0x000000050e0b7c10 */ /* 0x000fe2000fffe0ff */
[----:B------:R-:W-:Y:S01]  /*0500*/  IMAD R3, R9, -0x10001, R12 ;  /* 0xfffeffff09037824 */ /* 0x000fe200078e020c */
[----:B------:R-:W-:Y:S01]  /*0510*/  IADD3 R9, R15, UR6, RZ ;  /* 0x000000060f097c10 */ /* 0x000fe2000fffe0ff */
[----:B------:R-:W-:-:S02]  /*0520*/  IMAD R17, R10, -0x10001, R13 ;  /* 0xfffeffff0a117824 */ /* 0x000fc400078e020d */
[-C--:B------:R-:W-:Y:S01]  /*0530*/  IMAD.WIDE.U32 R12, R11, R0.reuse, c[0x0][0x170] ;  /* 0x00005c000b0c7625 */ /* 0x080fe200078e0000 */
[----:B------:R0:W-:Y:S03]  /*0540*/  STG.E [R6.64], R3 ;  /* 0x0000000306007986 */ /* 0x0001e6000c101908 */
[-C--:B------:R-:W-:Y:S01]  /*0550*/  IMAD.WIDE.U32 R8, R9, R0.reuse, c[0x0][0x160] ;  /* 0x0000580009087625 */ /* 0x080fe200078e0000 */
[----:B------:R1:W-:Y:S04]  /*0560*/  STG.E [R4.64], R17 ;  /* 0x0000001104007986 */ /* 0x0003e8000c101908 */
[----:B------:R-:W2:Y:S04]  /*0570*/  LDG.E R13, [R12.64] ;  /* 0x000000080c0d7981 */ /* 0x000ea8000c1e1900 */
[----:B------:R-:W3:Y:S01]  /*0580*/  LDG.E R14, [R8.64] ;  /* 0x00000008080e7981 */ /* 0x000ee2000c1e1900 */
[----:B------:R-:W-:-:S05]  /*0590*/  IMAD.WIDE.U32 R10, R15, R0, c[0x0][0x160] ;  /* 0x000058000f0a7625 */ /* 0x000fca00078e0000 */
[----:B------:R-:W4:Y:S01]  /*05a0*/  LDG.E R16, [R10.64] ;  /* 0x000000080a107981 */ /* 0x000f22000c1e1900 */
[----:B0-----:R-:W-:Y:S01]  /*05b0*/  IMAD.MOV.U32 R3, RZ, RZ, 0x1 ;  /* 0x00000001ff037424 */ /* 0x001fe200078e00ff */
[----:B------:R-:W-:-:S04]  /*05c0*/  IADD3 R2, R2, 0x3, RZ ;  /* 0x0000000302027810 */ /* 0x000fc80007ffe0ff */
[----:B-1----:R-:W-:Y:S02]  /*05d0*/  SHF.R.U32.HI R4, RZ, c[0x0][0x168], R2 ;  /* 0x00005a00ff047a19 */ /* 0x002fe40000011602 */
[----:B------:R-:W-:Y:S02]  /*05e0*/  LOP3.LUT R7, R2, UR7, RZ, 0xc0, !PT ;  /* 0x0000000702077c12 */ /* 0x000fe4000f8ec0ff */
[----:B--2---:R-:W-:-:S04]  /*05f0*/  ISETP.NE.AND P0, PT, R13, 0x10000, PT ;  /* 0x000100000d00780c */ /* 0x004fc80003f05270 */
[----:B---3--:R-:W-:-:S13]  /*0600*/  ISETP.EQ.AND P0, PT, R14, 0x10000, !P0 ;  /* 0x000100000e00780c */ /* 0x008fda0004702270 */
[----:B------:R-:W-:-:S04]  /*0610*/  @!P0 IMAD R18, R14, R13, RZ ;  /* 0x0000000d0e128224 */ /* 0x000fc800078e02ff */
[----:B------:R-:W-:-:S05]  /*0620*/  @!P0 IMAD.WIDE.U32 R14, R18, -0xffff, RZ ;  /* 0xffff0001120e8825 */ /* 0x000fca00078e00ff */
[----:B------:R-:W-:-:S05]  /*0630*/  @!P0 SHF.R.U32.HI R15, RZ, 0x10, R15 ;  /* 0x00000010ff0f8819 */ /* 0x000fca000001160f */
[----:B------:R-:W-:-:S04]  /*0640*/  @!P0 IMAD R3, R15, -0x10001, R18 ;  /* 0xfffeffff0f038824 */ /* 0x000fc800078e0212 */
[----:B----4-:R-:W-:Y:S01]  /*0650*/  IMAD.IADD R6, R16, 0x1, R3 ;  /* 0x0000000110067824 */ /* 0x010fe200078e0203 */
[----:B------:R-:W-:-:S03]  /*0660*/  IADD3 R16, -R3, 0x10001, R16 ;  /* 0x0001000103107810 */ /* 0x000fc60007ffe110 */
[----:B------:R-:W-:Y:S01]  /*0670*/  IMAD.WIDE.U32 R2, R6, -0xffff, RZ ;  /* 0xffff000106027825 */ /* 0x000fe200078e00ff */
[----:B------:R-:W-:-:S03]  /*0680*/  SHF.L.U32 R2, R4, UR4, RZ ;  /* 0x0000000404027c19 */ /* 0x000fc600080006ff */
        /* <DEDUP_REMOVED lines=17> */
[----:B--2---:R-:W-:-:S04]  /*07a0*/  ISETP.NE.AND P0, PT, R7, 0x10000, PT ;  /* 0x000100000700780c */ /* 0x004fc80003f05270 */
[----:B---3--:R-:W-:-:S13]  /*07b0*/  ISETP.EQ.AND P0, PT, R12, 0x10000, !P0 ;  /* 0x000100000c00780c */ /* 0x008fda0004702270 */
[----:B------:R-:W-:-:S04]  /*07c0*/  @!P0 IMAD R14, R12, R7, RZ ;  /* 0x000000070c0e8224 */ /* 0x000fc800078e02ff */
[----:B------:R-:W-:-:S05]  /*07d0*/  @!P0 IMAD.WIDE.U32 R12, R14, -0xffff, RZ ;  /* 0xffff00010e0c8825 */ /* 0x000fca00078e00ff */
[----:B------:R-:W-:-:S05]  /*07e0*/  @!P0 SHF.R.U32.HI R13, RZ, 0x10, R13 ;  /* 0x00000010ff0d8819 */ /* 0x000fca000001160d */
[----:B------:R-:W-:-:S05]  /*07f0*/  @!P0 IMAD R11, R13, -0x10001, R14 ;  /* 0xfffeffff0d0b8824 */ /* 0x000fca00078e020e */
[----:B----4-:R-:W-:Y:S02]  /*0800*/  IADD3 R10, R0, R11, RZ ;  /* 0x0000000b000a7210 */ /* 0x010fe40007ffe0ff */
[----:B------:R-:W-:-:S03]  /*0810*/  IADD3 R0, -R11, 0x10001, R0 ;  /* 0x000100010b007810 */ /* 0x000fc60007ffe100 */
[----:B------:R-:W-:-:S04]  /*0820*/  IMAD.WIDE.U32 R6, R10, -0xffff, RZ ;  /* 0xffff00010a067825 */ /* 0x000fc800078e00ff */
[----:B-1----:R-:W-:Y:S01]  /*0830*/  IMAD.WIDE.U32 R8, R0, -0xffff, RZ ;  /* 0xffff000100087825 */ /* 0x002fe200078e00ff */
[----:B------:R-:W-:-:S04]  /*0840*/  SHF.R.U32.HI R7, RZ, 0x10, R7 ;  /* 0x00000010ff077819 */ /* 0x000fc80000011607 */
[----:B------:R-:W-:Y:S01]  /*0850*/  SHF.R.U32.HI R9, RZ, 0x10, R9 ;  /* 0x00000010ff097819 */ /* 0x000fe20000011609 */
[----:B------:R-:W-:-:S04]  /*0860*/  IMAD R7, R7, -0x10001, R10 ;  /* 0xfffeffff07077824 */ /* 0x000fc800078e020a */
[----:B------:R-:W-:Y:S01]  /*0870*/  IMAD R9, R9, -0x10001, R0 ;  /* 0xfffeffff09097824 */ /* 0x000fe200078e0200 */
[----:B------:R-:W-:Y:S04]  /*0880*/  STG.E [R4.64], R7 ;  /* 0x0000000704007986 */ /* 0x000fe8000c101908 */
[----:B------:R-:W-:Y:S01]  /*0890*/  STG.E [R2.64], R9 ;  /* 0x0000000902007986 */ /* 0x000fe2000c101908 */
[----:B------:R-:W-:Y:S05]  /*08a0*/  EXIT ;  /* 0x000000000000794d */ /* 0x000fea0003800000 */
.L_x_115:
        /* <DEDUP_REMOVED lines=13> */
.L_x_119:


//--------------------- .text._Z9g_pre_fntPjS_jS_ --------------------------
	.section	.text._Z9g_pre_fntPjS_jS_,"ax",@progbits
	.sectioninfo	@"SHI_REGISTERS=24"
	.align	128
        .global         _Z9g_pre_fntPjS_jS_
        .type           _Z9g_pre_fntPjS_jS_,@function
        .size           _Z9g_pre_fntPjS_jS_,(.L_x_118 - _Z9g_pre_fntPjS_jS_)
        .other          _Z9g_pre_fntPjS_jS_,@"STO_CUDA_ENTRY STV_DEFAULT"
_Z9g_pre_fntPjS_jS_:
.text._Z9g_pre_fntPjS_jS_:
        /* <DEDUP_REMOVED lines=8> */
[----:B------:R-:W-:Y:S01]  /*0080*/  ULDC.64 UR4, c[0x0][0x118] ;  /* 0x0000460000047ab9 */ /* 0x000fe20000000a00 */
[----:B------:R-:W-:-:S03]  /*0090*/  IADD3 R10, R0, c[0x0][0x170], RZ ;  /* 0x00005c00000a7a10 */ /* 0x000fc60007ffe0ff */
[----:B------:R-:W-:-:S04]  /*00a0*/  IMAD.WIDE.U32 R2, R0, R21, c[0x0][0x160] ;  /* 0x0000580000027625 */ /* 0x000fc800078e0015 */
[----:B------:R-:W-:Y:S01]  /*00b0*/  IMAD.WIDE.U32 R4, R10, R21, c[0x0][0x178] ;  /* 0x00005e000a047625 */ /* 0x000fe200078e0015 */
[----:B------:R-:W2:Y:S05]  /*00c0*/  LDG.E R9, [R2.64] ;  /* 0x0000000402097981 */ /* 0x000eaa000c1e1900 */
[----:B------:R-:W3:Y:S01]  /*00d0*/  LDG.E R4, [R4.64] ;  /* 0x0000000404047981 */ /* 0x000ee2000c1e1900 */
[C---:B------:R-:W-:Y:S02]  /*00e0*/  IADD3 R6, R0.reuse, 0x4, RZ ;  /* 0x0000000400067810 */ /* 0x040fe40007ffe0ff */
[----:B------:R-:W-:-:S04]  /*00f0*/  IADD3 R11, R0, 0x1, RZ ;  /* 0x00000001000b7810 */ /* 0x000fc80007ffe0ff */
[----:B------:R-:W-:Y:S01]  /*0100*/  ISETP.GE.U32.AND P0, PT, R11, R6, PT ;  /* 0x000000060b00720c */ /* 0x000fe20003f06070 */
[----:B---3--:R-:W-:-:S05]  /*0110*/  IMAD.WIDE.U32 R6, R4, R21, c[0x0][0x168] ;  /* 0x00005a0004067625 */ /* 0x008fca00078e0015 */
[----:B--2---:R0:W-:Y:S07]  /*0120*/  STG.E [R6.64], R9 ;  /* 0x0000000906007986 */ /* 0x0041ee000c101904 */
[----:B------:R-:W-:Y:S05]  /*0130*/  @P0 EXIT ;  /* 0x000000000000094d */ /* 0x000fea0003800000 */
[----:B------:R-:W-:Y:S01]  /*0140*/  IADD3 R4, R11, c[0x0][0x170], RZ ;  /* 0x00005c000b047a10 */ /* 0x000fe20007ffe0ff */
[----:B------:R-:W2:Y:S04]  /*0150*/  LDG.E R15, [R2.64+0x4] ;  /* 0x00000404020f7981 */ /* 0x000ea8000c1e1900 */
[----:B------:R-:W-:-:S06]  /*0160*/  IMAD.WIDE.U32 R4, R4, R21, c[0x0][0x178] ;  /* 0x00005e0004047625 */ /* 0x000fcc00078e0015 */
[----:B------:R-:W3:Y:S01]  /*0170*/  LDG.E R4, [R4.64] ;  /* 0x0000000404047981 */ /* 0x000ee2000c1e1900 */
[----:B------:R-:W-:-:S05]  /*0180*/  IADD3 R8, R10, 0x2, RZ ;  /* 0x000000020a087810 */ /* 0x000fca0007ffe0ff */
[----:B0-----:R-:W-:-:S04]  /*0190*/  IMAD.WIDE.U32 R8, R8, R21, c[0x0][0x178] ;  /* 0x00005e0008087625 */ /* 0x001fc800078e0015 */
[----:B---3--:R-:W-:-:S05]  /*01a0*/  IMAD.WIDE.U32 R6, R4, R21, c[0x0][0x168] ;  /* 0x00005a0004067625 */ /* 0x008fca00078e0015 */
[----:B--2---:R-:W-:Y:S04]  /*01b0*/  STG.E [R6.64], R15 ;  /* 0x0000000f06007986 */ /* 0x004fe8000c101904 */
[----:B------:R-:W2:Y:S04]  /*01c0*/  LDG.E R8, [R8.64] ;  /* 0x0000000408087981 */ /* 0x000ea8000c1e1900 */
[----:B------:R-:W3:Y:S01]  /*01d0*/  LDG.E R17, [R2.64+0x8] ;  /* 0x0000080402117981 */ /* 0x000ee2000c1e1900 */
[----:B------:R-:W-:-:S05]  /*01e0*/  IADD3 R12, R10, 0x3, RZ ;  /* 0x000000030a0c7810 */ /* 0x000fca0007ffe0ff */
[----:B------:R-:W-:-:S04]  /*01f0*/  IMAD.WIDE.U32 R12, R12, R21, c[0x0][0x178] ;  /* 0x00005e000c0c7625 */ /* 0x000fc800078e0015 */
[----:B--2---:R-:W-:-:S05]  /*0200*/  IMAD.WIDE.U32 R10, R8, R21, c[0x0][0x168] ;  /* 0x00005a00080a7625 */ /* 0x004fca00078e0015 */
[----:B---3--:R-:W-:Y:S04]  /*0210*/  STG.E [R10.64], R17 ;  /* 0x000000110a007986 */ /* 0x008fe8000c101904 */
[----:B------:R-:W2:Y:S04]  /*0220*/  LDG.E R4, [R12.64] ;  /* 0x000000040c047981 */ /* 0x000ea8000c1e1900 */
[----:B------:R-:W3:Y:S01]  /*0230*/  LDG.E R19, [R2.64+0xc] ;  /* 0x00000c0402137981 */ /* 0x000ee2000c1e1900 */
[----:B--2---:R-:W-:-:S05]  /*0240*/  IMAD.WIDE.U32 R4, R4, R21, c[0x0][0x168] ;  /* 0x00005a0004047625 */ /* 0x004fca00078e0015 */
[----:B---3--:R-:W-:Y:S01]  /*0250*/  STG.E [R4.64], R19 ;  /* 0x0000001304007986 */ /* 0x008fe2000c101904 */
[----:B------:R-:W-:Y:S05]  /*0260*/  EXIT ;  /* 0x000000000000794d */ /* 0x000fea0003800000 */
.L_x_116:
        /* <DEDUP_REMOVED lines=9> */
.L_x_118:


//--------------------- .nv.global                --------------------------
	.section	.nv.global,"aw",@"SHT_CUDA_GLOBAL"
	.align	8
.nv.global:
	.weak		_ZTVSt9exception
	.type		_ZTVSt9exception,@"STT_CUDA_OBJECT"
	.size		_ZTVSt9exception,(_ZTVNSt8ios_base7failureE - _ZTVSt9exception)
	.other		_ZTVSt9exception,@"STO_CUDA_GLOBAL STV_DEFAULT"
_ZTVSt9exception:
	.zero		40
	.weak		_ZTVNSt8ios_base7failureE
	.type		_ZTVNSt8ios_base7failureE,@"STT_CUDA_OBJECT"
	.size		_ZTVNSt8ios_base7failureE,(_ZTVSt13_System_error - _ZTVNSt8ios_base7failureE)
	.other		_ZTVNSt8ios_base7failureE,@"STO_CUDA_GLOBAL STV_DEFAULT"
_ZTVNSt8ios_base7failureE:
	.zero		40
	.weak		_ZTVSt13_System_error
	.type		_ZTVSt13_System_error,@"STT_CUDA_OBJECT"
	.size		_ZTVSt13_System_error,(_ZTVSt20bad_array_new_length - _ZTVSt13_System_error)
	.other		_ZTVSt13_System_error,@"STO_CUDA_GLOBAL STV_DEFAULT"
_ZTVSt13_System_error:
	.zero		40
	.weak		_ZTVSt20bad_array_new_length
	.type		_ZTVSt20bad_array_new_length,@"STT_CUDA_OBJECT"
	.size		_ZTVSt20bad_array_new_length,(_ZTVSt9bad_alloc - _ZTVSt20bad_array_new_length)
	.other		_ZTVSt20bad_array_new_length,@"STO_CUDA_GLOBAL STV_DEFAULT"
_ZTVSt20bad_array_new_length:
	.zero		40
	.weak		_ZTVSt9bad_alloc
	.type		_ZTVSt9bad_alloc,@"STT_CUDA_OBJECT"
	.size		_ZTVSt9bad_alloc,(_ZTVSt12system_error - _ZTVSt9bad_alloc)
	.other		_ZTVSt9bad_alloc,@"STO_CUDA_GLOBAL STV_DEFAULT"
_ZTVSt9bad_alloc:
	.zero		40
	.weak		_ZTVSt12system_error
	.type		_ZTVSt12system_error,@"STT_CUDA_OBJECT"
	.size		_ZTVSt12system_error,(_ZTVSt13runtime_error - _ZTVSt12system_error)
	.other		_ZTVSt12system_error,@"STO_CUDA_GLOBAL STV_DEFAULT"
_ZTVSt12system_error:
	.zero		40
	.weak		_ZTVSt13runtime_error
	.type		_ZTVSt13runtime_error,@"STT_CUDA_OBJECT"
	.size		_ZTVSt13runtime_error,(_ZTVSt8bad_cast - _ZTVSt13runtime_error)
	.other		_ZTVSt13runtime_error,@"STO_CUDA_GLOBAL STV_DEFAULT"
_ZTVSt13runtime_error:
	.zero		40
	.weak		_ZTVSt8bad_cast
	.type		_ZTVSt8bad_cast,@"STT_CUDA_OBJECT"
	.size		_ZTVSt8bad_cast,(_ZTVSt11_Facet_base - _ZTVSt8bad_cast)
	.other		_ZTVSt8bad_cast,@"STO_CUDA_GLOBAL STV_DEFAULT"
_ZTVSt8bad_cast:
	.zero		40
	.weak		_ZTVSt11_Facet_base
	.type		_ZTVSt11_Facet_base,@"STT_CUDA_OBJECT"
	.size		_ZTVSt11_Facet_base,(_ZTVSt10ctype_base - _ZTVSt11_Facet_base)
	.other		_ZTVSt11_Facet_base,@"STO_CUDA_GLOBAL STV_DEFAULT"
_ZTVSt11_Facet_base:
	.zero		48
	.weak		_ZTVSt10ctype_base
	.type		_ZTVSt10ctype_base,@"STT_CUDA_OBJECT"
	.size		_ZTVSt10ctype_base,(_ZTVNSt6locale5facetE - _ZTVSt10ctype_base)
	.other		_ZTVSt10ctype_base,@"STO_CUDA_GLOBAL STV_DEFAULT"
_ZTVSt10ctype_base:
	.zero		48
	.weak		_ZTVNSt6locale5facetE
	.type		_ZTVNSt6locale5facetE,@"STT_CUDA_OBJECT"
	.size		_ZTVNSt6locale5facetE,(_ZTVSt25_Iostream_error_category2 - _ZTVNSt6locale5facetE)
	.other		_ZTVNSt6locale5facetE,@"STO_CUDA_GLOBAL STV_DEFAULT"
_ZTVNSt6locale5facetE:
	.zero		48
	.weak		_ZTVSt25_Iostream_error_category2
	.type		_ZTVSt25_Iostream_error_category2,@"STT_CUDA_OBJECT"
	.size		_ZTVSt25_Iostream_error_category2,(_ZTVSt7num_putIcSt19ostreambuf_iteratorIcSt11char_traitsIcEEE - _ZTVSt25_Iostream_error_category2)
	.other		_ZTVSt25_Iostream_error_category2,@"STO_CUDA_GLOBAL STV_DEFAULT"
_ZTVSt25_Iostream_error_category2:
	.zero		72
	.weak		_ZTVSt7num_putIcSt19ostreambuf_iteratorIcSt11char_traitsIcEEE
	.type		_ZTVSt7num_putIcSt19ostreambuf_iteratorIcSt11char_traitsIcEEE,@"STT_CUDA_OBJECT"
	.size		_ZTVSt7num_putIcSt19ostreambuf_iteratorIcSt11char_traitsIcEEE,(_ZTVSt5ctypeIcE - _ZTVSt7num_putIcSt19ostreambuf_iteratorIcSt11char_traitsIcEEE)
	.other		_ZTVSt7num_putIcSt19ostreambuf_iteratorIcSt11char_traitsIcEEE,@"STO_CUDA_GLOBAL STV_DEFAULT"
_ZTVSt7num_putIcSt19ostreambuf_iteratorIcSt11char_traitsIcEEE:
	.zero		112
	.weak		_ZTVSt5ctypeIcE
	.type		_ZTVSt5ctypeIcE,@"STT_CUDA_OBJECT"
	.size		_ZTVSt5ctypeIcE,(.L_11 - _ZTVSt5ctypeIcE)
	.other		_ZTVSt5ctypeIcE,@"STO_CUDA_GLOBAL STV_DEFAULT"
_ZTVSt5ctypeIcE:
	.zero		112
.L_11:


//--------------------- SYMBOLS --------------------------

	.type		cudaGetParameterBufferV2,@function
	.type		cudaLaunchDeviceV2,@function
	.type		cudaStreamCreateWithFlags,@function
	.type		cudaStreamDestroy,@function
